//
// Generated by NVIDIA NVVM Compiler
//
// Compiler Build ID: CL-36424714
// Cuda compilation tools, release 13.0, V13.0.88
// Based on NVVM 20.0.0
//

.version 9.0
.target sm_100
.address_size 64

	// .globl	_Z12kernelReducePfPyPj
.const .align 4 .b8 distanceMap[900];
// _ZZ12kernelReducePfPyPjE9distances has been demoted
// _ZZ12kernelReducePfPyPjE9realindex has been demoted

.visible .entry _Z12kernelReducePfPyPj(
	.param .u64 .ptr .align 1 _Z12kernelReducePfPyPj_param_0,
	.param .u64 .ptr .align 1 _Z12kernelReducePfPyPj_param_1,
	.param .u64 .ptr .align 1 _Z12kernelReducePfPyPj_param_2
)
{
	.local .align 4 .b8 	__local_depot0[60];
	.reg .b64 	%SP;
	.reg .b64 	%SPL;
	.reg .pred 	%p<7>;
	.reg .b32 	%r<71>;
	.reg .b32 	%f<32>;
	.reg .b64 	%rd<160>;
	// demoted variable
	.shared .align 4 .b8 _ZZ12kernelReducePfPyPjE9distances[1024];
	// demoted variable
	.shared .align 4 .b8 _ZZ12kernelReducePfPyPjE9realindex[1024];
	mov.u64 	%SPL, __local_depot0;
	mov.u32 	%r1, %tid.x;
	mov.u32 	%r2, %ctaid.x;
	mov.u32 	%r70, %ntid.x;
	mad.lo.s32 	%r9, %r2, %r70, %r1;
	setp.gt.u32 	%p1, %r9, 479001599;
	@%p1 bra 	$L__BB0_8;
	ld.param.u64 	%rd158, [_Z12kernelReducePfPyPj_param_1];
	add.u64 	%rd5, %SPL, 0;
	cvta.to.global.u64 	%rd6, %rd158;
	cvt.u64.u32 	%rd7, %r9;
	ld.global.u64 	%rd8, [%rd6];
	add.s64 	%rd9, %rd8, %rd7;
	mov.b32 	%r11, 0;
	st.local.u32 	[%rd5], %r11;
	mov.b32 	%r12, 1;
	st.local.u32 	[%rd5+4], %r12;
	mov.b32 	%r13, 2;
	st.local.u32 	[%rd5+8], %r13;
	mov.b32 	%r14, 3;
	st.local.u32 	[%rd5+12], %r14;
	mov.b32 	%r15, 4;
	st.local.u32 	[%rd5+16], %r15;
	mov.b32 	%r16, 5;
	st.local.u32 	[%rd5+20], %r16;
	mov.b32 	%r17, 6;
	st.local.u32 	[%rd5+24], %r17;
	mov.b32 	%r18, 7;
	st.local.u32 	[%rd5+28], %r18;
	mov.b32 	%r19, 8;
	st.local.u32 	[%rd5+32], %r19;
	mov.b32 	%r20, 9;
	st.local.u32 	[%rd5+36], %r20;
	mov.b32 	%r21, 10;
	st.local.u32 	[%rd5+40], %r21;
	mov.b32 	%r22, 11;
	st.local.u32 	[%rd5+44], %r22;
	mov.b32 	%r23, 12;
	st.local.u32 	[%rd5+48], %r23;
	mov.b32 	%r24, 13;
	st.local.u32 	[%rd5+52], %r24;
	mov.b32 	%r25, 14;
	st.local.u32 	[%rd5+56], %r25;
	mul.hi.u64 	%rd10, %rd9, -8608480567731124087;
	shr.u64 	%rd11, %rd10, 3;
	mul.lo.s64 	%rd12, %rd11, 15;
	sub.s64 	%rd13, %rd9, %rd12;
	shl.b64 	%rd14, %rd13, 2;
	add.s64 	%rd15, %rd5, %rd14;
	ld.local.u32 	%r26, [%rd15];
	st.local.u32 	[%rd15], %r25;
	mul.hi.u64 	%rd16, %rd11, 2635249153387078803;
	shr.u64 	%rd17, %rd16, 1;
	mul.lo.s64 	%rd18, %rd17, 14;
	sub.s64 	%rd19, %rd11, %rd18;
	mul.hi.u64 	%rd20, %rd9, 5621864860559101445;
	shr.u64 	%rd21, %rd20, 6;
	shl.b64 	%rd22, %rd19, 2;
	add.s64 	%rd23, %rd5, %rd22;
	ld.local.u32 	%r27, [%rd23];
	ld.local.u32 	%r28, [%rd5+52];
	st.local.u32 	[%rd23], %r28;
	mul.hi.u64 	%rd24, %rd21, 1418980313362273202;
	mul.lo.s64 	%rd25, %rd24, 13;
	sub.s64 	%rd26, %rd21, %rd25;
	shr.u64 	%rd27, %rd9, 1;
	mul.hi.u64 	%rd28, %rd27, -4608307493871763443;
	shr.u64 	%rd29, %rd28, 10;
	shl.b64 	%rd30, %rd26, 2;
	add.s64 	%rd31, %rd5, %rd30;
	ld.local.u32 	%r29, [%rd31];
	ld.local.u32 	%r30, [%rd5+48];
	st.local.u32 	[%rd31], %r30;
	mul.hi.u64 	%rd32, %rd29, 1537228672809129302;
	mul.lo.s64 	%rd33, %rd32, 12;
	sub.s64 	%rd34, %rd29, %rd33;
	shr.u64 	%rd35, %rd9, 3;
	mul.hi.u64 	%rd36, %rd35, 2306406096639631363;
	shr.u64 	%rd37, %rd36, 9;
	shl.b64 	%rd38, %rd34, 2;
	add.s64 	%rd39, %rd5, %rd38;
	ld.local.u32 	%r31, [%rd39];
	ld.local.u32 	%r32, [%rd5+44];
	st.local.u32 	[%rd39], %r32;
	mul.hi.u64 	%rd40, %rd37, 1676976733973595602;
	mul.lo.s64 	%rd41, %rd40, 11;
	sub.s64 	%rd42, %rd37, %rd41;
	mul.hi.u64 	%rd43, %rd9, 3354772504203100163;
	shr.u64 	%rd44, %rd43, 16;
	shl.b64 	%rd45, %rd42, 2;
	add.s64 	%rd46, %rd5, %rd45;
	ld.local.u32 	%r33, [%rd46];
	ld.local.u32 	%r34, [%rd5+40];
	st.local.u32 	[%rd46], %r34;
	mul.hi.u64 	%rd47, %rd44, 1844674407370955162;
	mul.lo.s64 	%rd48, %rd47, 10;
	sub.s64 	%rd49, %rd44, %rd48;
	shr.u64 	%rd50, %rd9, 4;
	mul.hi.u64 	%rd51, %rd50, 670954500840620033;
	shr.u64 	%rd52, %rd51, 13;
	shl.b64 	%rd53, %rd49, 2;
	add.s64 	%rd54, %rd5, %rd53;
	ld.local.u32 	%r35, [%rd54];
	ld.local.u32 	%r36, [%rd5+36];
	st.local.u32 	[%rd54], %r36;
	mul.hi.u64 	%rd55, %rd52, 2049638230412172402;
	mul.lo.s64 	%rd56, %rd55, 9;
	sub.s64 	%rd57, %rd52, %rd56;
	shl.b64 	%rd58, %rd57, 2;
	add.s64 	%rd59, %rd5, %rd58;
	ld.local.u32 	%r37, [%rd59];
	ld.local.u32 	%r38, [%rd5+32];
	st.local.u32 	[%rd59], %r38;
	mul.hi.u64 	%rd60, %rd9, 2385616002988871227;
	shr.u64 	%rd61, %rd60, 25;
	shr.u64 	%rd62, %rd60, 20;
	and.b64  	%rd63, %rd62, 28;
	add.s64 	%rd64, %rd5, %rd63;
	ld.local.u32 	%r39, [%rd64];
	ld.local.u32 	%r40, [%rd5+28];
	st.local.u32 	[%rd64], %r40;
	mul.hi.u64 	%rd65, %rd61, 2635249153387078803;
	mul.lo.s64 	%rd66, %rd65, 7;
	sub.s64 	%rd67, %rd61, %rd66;
	shr.u64 	%rd68, %rd9, 7;
	mul.hi.u64 	%rd69, %rd68, 42600285767658415;
	shr.u64 	%rd70, %rd69, 15;
	shl.b64 	%rd71, %rd67, 2;
	add.s64 	%rd72, %rd5, %rd71;
	ld.local.u32 	%r41, [%rd72];
	ld.local.u32 	%r42, [%rd5+24];
	st.local.u32 	[%rd72], %r42;
	mul.hi.u64 	%rd73, %rd70, 3074457345618258603;
	mul.lo.s64 	%rd74, %rd73, 6;
	sub.s64 	%rd75, %rd70, %rd74;
	mul.hi.u64 	%rd76, %rd9, 7270448771013702787;
	shl.b64 	%rd77, %rd75, 2;
	add.s64 	%rd78, %rd5, %rd77;
	ld.local.u32 	%r43, [%rd78];
	ld.local.u32 	%r44, [%rd5+20];
	st.local.u32 	[%rd78], %r44;
	{ .reg .b32 tmp; mov.b64 {tmp, %r45}, %rd76; }
	mul.hi.u32 	%r46, %r45, 1717986919;
	shr.u32 	%r47, %r46, 1;
	mul.lo.s32 	%r48, %r47, 5;
	sub.s32 	%r49, %r45, %r48;
	shr.u64 	%rd79, %rd9, 8;
	mul.hi.u64 	%rd80, %rd79, 45440304818835643;
	mul.wide.u32 	%rd81, %r49, 4;
	add.s64 	%rd82, %rd5, %rd81;
	ld.local.u32 	%r50, [%rd82];
	ld.local.u32 	%r51, [%rd5+16];
	st.local.u32 	[%rd82], %r51;
	shr.u64 	%rd83, %rd9, 10;
	mul.hi.u64 	%rd84, %rd83, 11360076204708911;
	shr.u64 	%rd85, %rd84, 17;
	shr.u64 	%rd86, %rd80, 17;
	and.b64  	%rd87, %rd86, 12;
	add.s64 	%rd88, %rd5, %rd87;
	ld.local.u32 	%r52, [%rd88];
	ld.local.u32 	%r53, [%rd5+12];
	st.local.u32 	[%rd88], %r53;
	cvt.u32.u64 	%r54, %rd85;
	mul.hi.u32 	%r55, %r54, 1431655766;
	mul.lo.s32 	%r56, %r55, 3;
	sub.s32 	%r57, %r54, %r56;
	mul.hi.u64 	%rd89, %rd9, -2936453362213652337;
	mul.wide.u32 	%rd90, %r57, 4;
	add.s64 	%rd91, %rd5, %rd90;
	ld.local.u32 	%r58, [%rd91];
	ld.local.u32 	%r59, [%rd5+8];
	st.local.u32 	[%rd91], %r59;
	shr.u64 	%rd92, %rd89, 37;
	and.b64  	%rd93, %rd92, 4;
	add.s64 	%rd94, %rd5, %rd93;
	ld.local.u32 	%r60, [%rd94];
	ld.local.u32 	%r61, [%rd5+4];
	st.local.u32 	[%rd94], %r61;
	ld.local.u32 	%r62, [%rd5];
	mul.wide.u32 	%rd95, %r26, 60;
	mov.u64 	%rd96, distanceMap;
	add.s64 	%rd97, %rd96, %rd95;
	mul.wide.u32 	%rd98, %r27, 4;
	add.s64 	%rd99, %rd97, %rd98;
	ld.const.f32 	%f2, [%rd99];
	add.f32 	%f3, %f2, 0f00000000;
	mul.wide.u32 	%rd100, %r27, 60;
	add.s64 	%rd101, %rd96, %rd100;
	mul.wide.u32 	%rd102, %r29, 4;
	add.s64 	%rd103, %rd101, %rd102;
	ld.const.f32 	%f4, [%rd103];
	add.f32 	%f5, %f3, %f4;
	mul.wide.u32 	%rd104, %r29, 60;
	add.s64 	%rd105, %rd96, %rd104;
	mul.wide.u32 	%rd106, %r31, 4;
	add.s64 	%rd107, %rd105, %rd106;
	ld.const.f32 	%f6, [%rd107];
	add.f32 	%f7, %f5, %f6;
	mul.wide.u32 	%rd108, %r31, 60;
	add.s64 	%rd109, %rd96, %rd108;
	mul.wide.u32 	%rd110, %r33, 4;
	add.s64 	%rd111, %rd109, %rd110;
	ld.const.f32 	%f8, [%rd111];
	add.f32 	%f9, %f7, %f8;
	mul.wide.u32 	%rd112, %r33, 60;
	add.s64 	%rd113, %rd96, %rd112;
	mul.wide.u32 	%rd114, %r35, 4;
	add.s64 	%rd115, %rd113, %rd114;
	ld.const.f32 	%f10, [%rd115];
	add.f32 	%f11, %f9, %f10;
	mul.wide.u32 	%rd116, %r35, 60;
	add.s64 	%rd117, %rd96, %rd116;
	mul.wide.u32 	%rd118, %r37, 4;
	add.s64 	%rd119, %rd117, %rd118;
	ld.const.f32 	%f12, [%rd119];
	add.f32 	%f13, %f11, %f12;
	mul.wide.u32 	%rd120, %r37, 60;
	add.s64 	%rd121, %rd96, %rd120;
	mul.wide.u32 	%rd122, %r39, 4;
	add.s64 	%rd123, %rd121, %rd122;
	ld.const.f32 	%f14, [%rd123];
	add.f32 	%f15, %f13, %f14;
	mul.wide.u32 	%rd124, %r39, 60;
	add.s64 	%rd125, %rd96, %rd124;
	mul.wide.u32 	%rd126, %r41, 4;
	add.s64 	%rd127, %rd125, %rd126;
	ld.const.f32 	%f16, [%rd127];
	add.f32 	%f17, %f15, %f16;
	mul.wide.u32 	%rd128, %r41, 60;
	add.s64 	%rd129, %rd96, %rd128;
	mul.wide.u32 	%rd130, %r43, 4;
	add.s64 	%rd131, %rd129, %rd130;
	ld.const.f32 	%f18, [%rd131];
	add.f32 	%f19, %f17, %f18;
	mul.wide.u32 	%rd132, %r43, 60;
	add.s64 	%rd133, %rd96, %rd132;
	mul.wide.u32 	%rd134, %r50, 4;
	add.s64 	%rd135, %rd133, %rd134;
	ld.const.f32 	%f20, [%rd135];
	add.f32 	%f21, %f19, %f20;
	mul.wide.u32 	%rd136, %r50, 60;
	add.s64 	%rd137, %rd96, %rd136;
	mul.wide.u32 	%rd138, %r52, 4;
	add.s64 	%rd139, %rd137, %rd138;
	ld.const.f32 	%f22, [%rd139];
	add.f32 	%f23, %f21, %f22;
	mul.wide.u32 	%rd140, %r52, 60;
	add.s64 	%rd141, %rd96, %rd140;
	mul.wide.u32 	%rd142, %r58, 4;
	add.s64 	%rd143, %rd141, %rd142;
	ld.const.f32 	%f24, [%rd143];
	add.f32 	%f25, %f23, %f24;
	mul.wide.u32 	%rd144, %r58, 60;
	add.s64 	%rd145, %rd96, %rd144;
	mul.wide.u32 	%rd146, %r60, 4;
	add.s64 	%rd147, %rd145, %rd146;
	ld.const.f32 	%f26, [%rd147];
	add.f32 	%f27, %f25, %f26;
	mul.wide.u32 	%rd148, %r60, 60;
	add.s64 	%rd149, %rd96, %rd148;
	mul.wide.u32 	%rd150, %r62, 4;
	add.s64 	%rd151, %rd149, %rd150;
	ld.const.f32 	%f28, [%rd151];
	add.f32 	%f29, %f27, %f28;
	shl.b32 	%r63, %r1, 2;
	mov.u32 	%r64, _ZZ12kernelReducePfPyPjE9distances;
	add.s32 	%r4, %r64, %r63;
	st.shared.f32 	[%r4], %f29;
	mov.u32 	%r65, _ZZ12kernelReducePfPyPjE9realindex;
	add.s32 	%r5, %r65, %r63;
	st.shared.u32 	[%r5], %r9;
	bar.sync 	0;
	setp.lt.u32 	%p2, %r70, 2;
	@%p2 bra 	$L__BB0_6;
$L__BB0_2:
	mov.u32 	%r6, %r70;
	shr.u32 	%r70, %r6, 1;
	setp.ge.u32 	%p3, %r1, %r70;
	@%p3 bra 	$L__BB0_5;
	ld.shared.f32 	%f30, [%r4];
	shl.b32 	%r8, %r70, 2;
	add.s32 	%r66, %r4, %r8;
	ld.shared.f32 	%f1, [%r66];
	setp.leu.f32 	%p4, %f30, %f1;
	@%p4 bra 	$L__BB0_5;
	st.shared.f32 	[%r4], %f1;
	add.s32 	%r67, %r5, %r8;
	ld.shared.u32 	%r68, [%r67];
	st.shared.u32 	[%r5], %r68;
$L__BB0_5:
	bar.sync 	0;
	setp.gt.u32 	%p5, %r6, 3;
	@%p5 bra 	$L__BB0_2;
$L__BB0_6:
	setp.ne.s32 	%p6, %r1, 0;
	@%p6 bra 	$L__BB0_8;
	ld.param.u64 	%rd159, [_Z12kernelReducePfPyPj_param_2];
	ld.param.u64 	%rd157, [_Z12kernelReducePfPyPj_param_0];
	ld.shared.f32 	%f31, [_ZZ12kernelReducePfPyPjE9distances];
	cvta.to.global.u64 	%rd152, %rd157;
	mul.wide.u32 	%rd153, %r2, 4;
	add.s64 	%rd154, %rd152, %rd153;
	st.global.f32 	[%rd154], %f31;
	ld.shared.u32 	%r69, [_ZZ12kernelReducePfPyPjE9realindex];
	cvta.to.global.u64 	%rd155, %rd159;
	add.s64 	%rd156, %rd155, %rd153;
	st.global.u32 	[%rd156], %r69;
$L__BB0_8:
	ret;

}


// ===== COMPILED SASS (sm_100) =====

	.target	sm_100

	.elftype	@"ET_EXEC"


//--------------------- .note.nv.tkinfo           --------------------------
	.section	.note.nv.tkinfo,"",@"SHT_NOTE"
	.sectionflags	@"SHF_NOTE_NV_TKINFO"
	.tkinfo
        /*0018*/ 	.word	0x00000002
        /*0030*/ 	.string	""
        /*0030*/ 	.string	"ptxas"
        /*0030*/ 	.string	"Cuda compilation tools, release 13.0, V13.0.88"
        /*0030*/ 	.string	"Build cuda_13.0.r13.0/compiler.36424714_0"
        /*0030*/ 	.string	"-arch sm_100 -m 64 "



//--------------------- .note.nv.cuinfo           --------------------------
	.section	.note.nv.cuinfo,"",@"SHT_NOTE"
	.sectionflags	@"SHF_NOTE_NV_CUINFO"
        /*0018*/ 	.short	0x0002
        /*001a*/ 	.short	0x0064
        /*001c*/ 	.short	0x0082
	.zero		2


//--------------------- .nv.info                  --------------------------
	.section	.nv.info,"",@"SHT_CUDA_INFO"
	.align	4


	//----- nvinfo : EIATTR_REGCOUNT
	.align		4
        /*0000*/ 	.byte	0x04, 0x2f
        /*0002*/ 	.short	(.L_2 - .L_1)
	.align		4
.L_1:
        /*0004*/ 	.word	index@(_Z12kernelReducePfPyPj)
        /*0008*/ 	.word	0x0000002e


	//----- nvinfo : EIATTR_FRAME_SIZE
	.align		4
.L_2:
        /*000c*/ 	.byte	0x04, 0x11
        /*000e*/ 	.short	(.L_4 - .L_3)
	.align		4
.L_3:
        /*0010*/ 	.word	index@(_Z12kernelReducePfPyPj)
        /*0014*/ 	.word	0x00000000


	//----- nvinfo : EIATTR_MIN_STACK_SIZE
	.align		4
.L_4:
        /*0018*/ 	.byte	0x04, 0x12
        /*001a*/ 	.short	(.L_6 - .L_5)
	.align		4
.L_5:
        /*001c*/ 	.word	index@(_Z12kernelReducePfPyPj)
        /*0020*/ 	.word	0x00000000
.L_6:


//--------------------- .nv.compat                --------------------------
	.section	.nv.compat,"",@"SHT_CUDA_COMPAT_INFO"
	.align	4
        /*0000*/ 	.byte	0x02, 0x09, 0x00, 0x00, 0x02, 0x02, 0x01, 0x00, 0x02, 0x05, 0x05, 0x00, 0x03, 0x07, 0x01, 0x01
        /*0010*/ 	.byte	0x02, 0x03, 0x00, 0x00, 0x02, 0x06, 0x01, 0x00, 0x04, 0x0b, 0x08, 0x00, 0x09, 0x00, 0x00, 0x00
        /*0020*/ 	.byte	0x00, 0x00, 0x00, 0x00


//--------------------- .nv.info._Z12kernelReducePfPyPj --------------------------
	.section	.nv.info._Z12kernelReducePfPyPj,"",@"SHT_CUDA_INFO"
	.sectionflags	@""
	.align	4


	//----- nvinfo : EIATTR_CUDA_API_VERSION
	.align		4
        /*0000*/ 	.byte	0x04, 0x37
        /*0002*/ 	.short	(.L_8 - .L_7)
.L_7:
        /*0004*/ 	.word	0x00000082


	//----- nvinfo : EIATTR_KPARAM_INFO
	.align		4
.L_8:
        /*0008*/ 	.byte	0x04, 0x17
        /*000a*/ 	.short	(.L_10 - .L_9)
.L_9:
        /*000c*/ 	.word	0x00000000
        /*0010*/ 	.short	0x0002
        /*0012*/ 	.short	0x0010
        /*0014*/ 	.byte	0x00, 0xf5, 0x21, 0x00


	//----- nvinfo : EIATTR_KPARAM_INFO
	.align		4
.L_10:
        /*0018*/ 	.byte	0x04, 0x17
        /*001a*/ 	.short	(.L_12 - .L_11)
.L_11:
        /*001c*/ 	.word	0x00000000
        /*0020*/ 	.short	0x0001
        /*0022*/ 	.short	0x0008
        /*0024*/ 	.byte	0x00, 0xf5, 0x21, 0x00


	//----- nvinfo : EIATTR_KPARAM_INFO
	.align		4
.L_12:
        /*0028*/ 	.byte	0x04, 0x17
        /*002a*/ 	.short	(.L_14 - .L_13)
.L_13:
        /*002c*/ 	.word	0x00000000
        /*0030*/ 	.short	0x0000
        /*0032*/ 	.short	0x0000
        /*0034*/ 	.byte	0x00, 0xf5, 0x21, 0x00


	//----- nvinfo : EIATTR_SPARSE_MMA_MASK
	.align		4
.L_14:
        /*0038*/ 	.byte	0x03, 0x50
        /*003a*/ 	.short	0x0000


	//----- nvinfo : EIATTR_MAXREG_COUNT
	.align		4
        /*003c*/ 	.byte	0x03, 0x1b
        /*003e*/ 	.short	0x00ff


	//----- nvinfo : EIATTR_NUM_BARRIERS
	.align		4
        /*0040*/ 	.byte	0x02, 0x4c
        /*0042*/ 	.byte	0x01
	.zero		1


	//----- nvinfo : EIATTR_MERCURY_ISA_VERSION
	.align		4
        /*0044*/ 	.byte	0x03, 0x5f
        /*0046*/ 	.short	0x0101


	//----- nvinfo : EIATTR_VRC_CTA_INIT_COUNT
	.align		4
        /*0048*/ 	.byte	0x02, 0x4a
	.zero		1
	.zero		1


	//----- nvinfo : EIATTR_EXIT_INSTR_OFFSETS
	.align		4
        /*004c*/ 	.byte	0x04, 0x1c
        /*004e*/ 	.short	(.L_16 - .L_15)


	//   ....[0]....
.L_15:
        /*0050*/ 	.word	0x00000070


	//   ....[1]....
        /*0054*/ 	.word	0x00003c80


	//   ....[2]....
        /*0058*/ 	.word	0x00003d40


	//----- nvinfo : EIATTR_CRS_STACK_SIZE
	.align		4
.L_16:
        /*005c*/ 	.byte	0x04, 0x1e
        /*005e*/ 	.short	(.L_18 - .L_17)
.L_17:
        /*0060*/ 	.word	0x00000000


	//----- nvinfo : EIATTR_CBANK_PARAM_SIZE
	.align		4
.L_18:
        /*0064*/ 	.byte	0x03, 0x19
        /*0066*/ 	.short	0x0018


	//----- nvinfo : EIATTR_PARAM_CBANK
	.align		4
        /*0068*/ 	.byte	0x04, 0x0a
        /*006a*/ 	.short	(.L_20 - .L_19)
	.align		4
.L_19:
        /*006c*/ 	.word	index@(.nv.constant0._Z12kernelReducePfPyPj)
        /*0070*/ 	.short	0x0380
        /*0072*/ 	.short	0x0018


	//----- nvinfo : EIATTR_SW_WAR
	.align		4
.L_20:
        /*0074*/ 	.byte	0x04, 0x36
        /*0076*/ 	.short	(.L_22 - .L_21)
.L_21:
        /*0078*/ 	.word	0x00000008
.L_22:


//--------------------- .nv.callgraph             --------------------------
	.section	.nv.callgraph,"",@"SHT_CUDA_CALLGRAPH"
	.align	4
	.sectionentsize	8
	.align		4
        /*0000*/ 	.word	0x00000000
	.align		4
        /*0004*/ 	.word	0xffffffff
	.align		4
        /*0008*/ 	.word	0x00000000
	.align		4
        /*000c*/ 	.word	0xfffffffe
	.align		4
        /*0010*/ 	.word	0x00000000
	.align		4
        /*0014*/ 	.word	0xfffffffd
	.align		4
        /*0018*/ 	.word	0x00000000
	.align		4
        /*001c*/ 	.word	0xfffffffc


//--------------------- .nv.constant3             --------------------------
	.section	.nv.constant3,"a",@progbits
	.align	4
.nv.constant3:
	.type		distanceMap,@object
	.size		distanceMap,(.L_0 - distanceMap)
distanceMap:
	.zero		900
.L_0:


//--------------------- .text._Z12kernelReducePfPyPj --------------------------
	.section	.text._Z12kernelReducePfPyPj,"ax",@progbits
	.align	128
        .global         _Z12kernelReducePfPyPj
        .type           _Z12kernelReducePfPyPj,@function
        .size           _Z12kernelReducePfPyPj,(.L_x_5 - _Z12kernelReducePfPyPj)
        .other          _Z12kernelReducePfPyPj,@"STO_CUDA_ENTRY STV_DEFAULT"
_Z12kernelReducePfPyPj:
.text._Z12kernelReducePfPyPj:
[----:B------:R-:W-:Y:S01]  /*0000*/  LDC R1, c[0x0][0x37c] ;  /* 0x0000df00ff017b82 */ /* 0x000fe20000000800 */
[----:B------:R-:W0:Y:S01]  /*0010*/  S2R R5, SR_TID.X ;  /* 0x0000000000057919 */ /* 0x000e220000002100 */
[----:B------:R-:W1:Y:S01]  /*0020*/  LDCU UR4, c[0x0][0x360] ;  /* 0x00006c00ff0477ac */ /* 0x000e620008000800 */
[----:B------:R-:W0:Y:S01]  /*0030*/  S2R R0, SR_CTAID.X ;  /* 0x0000000000007919 */ /* 0x000e220000002500 */
[----:B-1----:R-:W-:Y:S02]  /*0040*/  IMAD.U32 R2, RZ, RZ, UR4 ;  /* 0x00000004ff027e24 */ /* 0x002fe4000f8e00ff */
[----:B0-----:R-:W-:-:S05]  /*0050*/  IMAD R5, R0, UR4, R5 ;  /* 0x0000000400057c24 */ /* 0x001fca000f8e0205 */
[----:B------:R-:W-:-:S13]  /*0060*/  ISETP.GT.U32.AND P0, PT, R5, 0x1c8cfbff, PT ;  /* 0x1c8cfbff0500780c */ /* 0x000fda0003f04070 */
[----:B------:R-:W-:Y:S05]  /*0070*/  @P0 EXIT ;  /* 0x000000000000094d */ /* 0x000fea0003800000 */
[----:B------:R-:W0:Y:S01]  /*0080*/  LDC.64 R8, c[0x0][0x388] ;  /* 0x0000e200ff087b82 */ /* 0x000e220000000a00 */
[----:B------:R-:W0:Y:S02]  /*0090*/  LDCU.64 UR8, c[0x0][0x358] ;  /* 0x00006b00ff0877ac */ /* 0x000e240008000a00 */
[----:B0-----:R-:W2:Y:S05]  /*00a0*/  LDG.E.64 R8, desc[UR8][R8.64] ;  /* 0x0000000808087981 */ /* 0x001eaa000c1e1b00 */
[----:B------:R-:W0:Y:S01]  /*00b0*/  S2UR UR6, SR_CgaCtaId ;  /* 0x00000000000679c3 */ /* 0x000e220000008800 */
[----:B------:R-:W-:Y:S02]  /*00c0*/  UMOV UR4, 0x400 ;  /* 0x0000040000047882 */ /* 0x000fe40000000000 */
[----:B------:R-:W-:-:S02]  /*00d0*/  UIADD3 UR5, UPT, UPT, UR4, 0x400, URZ ;  /* 0x0000040004057890 */ /* 0x000fc4000fffe0ff */
[----:B0-----:R-:W-:Y:S02]  /*00e0*/  ULEA UR4, UR6, UR4, 0x18 ;  /* 0x0000000406047291 */ /* 0x001fe4000f8ec0ff */
[----:B------:R-:W-:Y:S01]  /*00f0*/  ULEA UR5, UR6, UR5, 0x18 ;  /* 0x0000000506057291 */ /* 0x000fe2000f8ec0ff */
[----:B--2---:R-:W-:-:S05]  /*0100*/  IADD3 R19, P0, PT, R5, R8, RZ ;  /* 0x0000000805137210 */ /* 0x004fca0007f1e0ff */
[----:B------:R-:W-:Y:S02]  /*0110*/  IMAD.X R38, RZ, RZ, R9, P0 ;  /* 0x000000ffff267224 */ /* 0x000fe400000e0609 */
[----:B------:R-:W-:-:S03]  /*0120*/  IMAD.WIDE.U32 R10, R19, -0x77777777, RZ ;  /* 0x88888889130a7825 */ /* 0x000fc600078e00ff */
[--C-:B------:R-:W-:Y:S01]  /*0130*/  SHF.R.U32.HI R20, RZ, 0x8, R38.reuse ;  /* 0x00000008ff147819 */ /* 0x100fe20000011626 */
[C---:B------:R-:W-:Y:S01]  /*0140*/  IMAD.WIDE.U32 R6, R38.reuse, -0x77777777, RZ ;  /* 0x8888888926067825 */ /* 0x040fe200078e00ff */
[--C-:B------:R-:W-:Y:S02]  /*0150*/  SHF.R.U32.HI R3, RZ, 0x1, R38.reuse ;  /* 0x00000001ff037819 */ /* 0x100fe40000011626 */
[C-C-:B------:R-:W-:Y:S01]  /*0160*/  SHF.R.U64 R9, R19.reuse, 0x8, R38.reuse ;  /* 0x0000000813097819 */ /* 0x140fe20000001226 */
[----:B------:R-:W-:Y:S01]  /*0170*/  IMAD.WIDE.U32 R12, R38, 0x77460003, RZ ;  /* 0x77460003260c7825 */ /* 0x000fe200078e00ff */
[----:B------:R-:W-:-:S03]  /*0180*/  SHF.R.U64 R37, R19, 0x3, R38 ;  /* 0x0000000313257819 */ /* 0x000fc60000001226 */
[----:B------:R-:W-:-:S04]  /*0190*/  IMAD.WIDE.U32 R6, P5, R19, -0x77777778, R6 ;  /* 0x8888888813067825 */ /* 0x000fc800078a0006 */
[----:B------:R-:W-:Y:S01]  /*01a0*/  IMAD.WIDE.U32 R34, R20, 0x6b3650bb, RZ ;  /* 0x6b3650bb14227825 */ /* 0x000fe200078e00ff */
[----:B------:R-:W-:Y:S02]  /*01b0*/  IADD3 RZ, P1, PT, R11, R6, RZ ;  /* 0x000000060bff7210 */ /* 0x000fe40007f3e0ff */
[----:B------:R-:W-:Y:S01]  /*01c0*/  SHF.R.U64 R11, R19, 0x1, R38 ;  /* 0x00000001130b7819 */ /* 0x000fe20000001226 */
[----:B------:R-:W-:Y:S01]  /*01d0*/  IMAD.WIDE.U32 R14, R38, 0x4e04e05, RZ ;  /* 0x04e04e05260e7825 */ /* 0x000fe200078e00ff */
[----:B------:R-:W-:-:S03]  /*01e0*/  IADD3.X R29, PT, PT, RZ, RZ, RZ, P5, !PT ;  /* 0x000000ffff1d7210 */ /* 0x000fc60002ffe4ff */
[----:B------:R-:W-:-:S04]  /*01f0*/  IMAD.WIDE.U32 R32, R3, 0xc00c00d, RZ ;  /* 0x0c00c00d03207825 */ /* 0x000fc800078e00ff */
[----:B------:R-:W-:-:S04]  /*0200*/  IMAD.WIDE.U32 R22, R19, 0x77460003, RZ ;  /* 0x7746000313167825 */ /* 0x000fc800078e00ff */
[----:B------:R-:W-:-:S04]  /*0210*/  IMAD.WIDE.U32 R12, P0, R19, 0x2e8e8bd1, R12 ;  /* 0x2e8e8bd1130c7825 */ /* 0x000fc8000780000c */
[----:B------:R-:W-:Y:S01]  /*0220*/  IMAD.WIDE.U32 R34, P4, R9, 0xa16fb7, R34 ;  /* 0x00a16fb709227825 */ /* 0x000fe20007880022 */
[----:B------:R-:W-:Y:S02]  /*0230*/  IADD3 RZ, P3, PT, R23, R12, RZ ;  /* 0x0000000c17ff7210 */ /* 0x000fe40007f7e0ff */
[----:B------:R-:W-:Y:S01]  /*0240*/  SHF.R.U32.HI R23, RZ, 0x3, R38 ;  /* 0x00000003ff177819 */ /* 0x000fe20000011626 */
[----:B------:R-:W-:Y:S01]  /*0250*/  IMAD.WIDE.U32 R8, R9, 0x6b3650bb, RZ ;  /* 0x6b3650bb09087825 */ /* 0x000fe200078e00ff */
[----:B------:R-:W-:-:S03]  /*0260*/  MOV R26, R35 ;  /* 0x00000023001a7202 */ /* 0x000fc60000000f00 */
[----:B------:R-:W-:-:S04]  /*0270*/  IMAD.WIDE.U32 R16, R19, 0x4e04e05, RZ ;  /* 0x04e04e0513107825 */ /* 0x000fc800078e00ff */
[----:B------:R-:W-:-:S04]  /*0280*/  IMAD.WIDE.U32 R14, P6, R19, 0x4e04e04e, R14 ;  /* 0x4e04e04e130e7825 */ /* 0x000fc800078c000e */
[----:B------:R-:W-:Y:S01]  /*0290*/  IMAD.WIDE.U32 R32, P5, R11, -0x3ff3ff40, R32 ;  /* 0xc00c00c00b207825 */ /* 0x000fe200078a0020 */
[----:B------:R-:W-:-:S03]  /*02a0*/  IADD3 RZ, P2, PT, R17, R14, RZ ;  /* 0x0000000e11ff7210 */ /* 0x000fc60007f5e0ff */
[----:B------:R-:W-:-:S04]  /*02b0*/  IMAD.WIDE.U32 R10, R11, 0xc00c00d, RZ ;  /* 0x0c00c00d0b0a7825 */ /* 0x000fc800078e00ff */
[----:B------:R-:W-:Y:S01]  /*02c0*/  IMAD.X R27, RZ, RZ, RZ, P4 ;  /* 0x000000ffff1b7224 */ /* 0x000fe200020e06ff */
[----:B------:R-:W-:Y:S01]  /*02d0*/  IADD3 RZ, P4, PT, R9, R34, RZ ;  /* 0x0000002209ff7210 */ /* 0x000fe20007f9e0ff */
[----:B------:R-:W-:Y:S01]  /*02e0*/  IMAD.X R9, RZ, RZ, RZ, P5 ;  /* 0x000000ffff097224 */ /* 0x000fe200028e06ff */
[----:B------:R-:W-:Y:S01]  /*02f0*/  IADD3 RZ, P5, PT, R11, R32, RZ ;  /* 0x000000200bff7210 */ /* 0x000fe20007fbe0ff */
[----:B------:R-:W-:-:S04]  /*0300*/  IMAD.WIDE.U32 R30, R23, 0x2002003, RZ ;  /* 0x02002003171e7825 */ /* 0x000fc800078e00ff */
[----:B------:R-:W-:Y:S02]  /*0310*/  IMAD.X R17, RZ, RZ, RZ, P6 ;  /* 0x000000ffff117224 */ /* 0x000fe400030e06ff */
[----:B------:R-:W-:Y:S02]  /*0320*/  IMAD.MOV.U32 R28, RZ, RZ, R7 ;  /* 0x000000ffff1c7224 */ /* 0x000fe400078e0007 */
[----:B------:R-:W-:Y:S02]  /*0330*/  IMAD.MOV.U32 R16, RZ, RZ, R15 ;  /* 0x000000ffff107224 */ /* 0x000fe400078e000f */
[----:B------:R-:W-:Y:S02]  /*0340*/  IMAD.X R11, RZ, RZ, RZ, P0 ;  /* 0x000000ffff0b7224 */ /* 0x000fe400000e06ff */
[----:B------:R-:W-:Y:S02]  /*0350*/  IMAD.MOV.U32 R10, RZ, RZ, R13 ;  /* 0x000000ffff0a7224 */ /* 0x000fe400078e000d */
[----:B------:R-:W-:-:S04]  /*0360*/  IMAD.WIDE.U32.X R28, R38, -0x77777778, R28, P1 ;  /* 0x88888888261c7825 */ /* 0x000fc800008e041c */
[----:B------:R-:W-:Y:S01]  /*0370*/  IMAD.WIDE.U32.X R16, R38, 0x4e04e04e, R16, P2 ;  /* 0x4e04e04e26107825 */ /* 0x000fe200010e0410 */
[--C-:B------:R-:W-:Y:S02]  /*0380*/  SHF.R.U64 R18, R28, 0x3, R29.reuse ;  /* 0x000000031c127819 */ /* 0x100fe4000000121d */
[----:B------:R-:W-:Y:S01]  /*0390*/  SHF.R.U32.HI R7, RZ, 0x3, R29 ;  /* 0x00000003ff077819 */ /* 0x000fe2000001161d */
[----:B------:R-:W-:-:S04]  /*03a0*/  IMAD.WIDE.U32.X R10, R38, 0x2e8e8bd1, R10, P3 ;  /* 0x2e8e8bd1260a7825 */ /* 0x000fc800018e040a */
[C---:B------:R-:W-:Y:S01]  /*03b0*/  IMAD.WIDE.U32 R30, P6, R37.reuse, 0x20020020, R30 ;  /* 0x20020020251e7825 */ /* 0x040fe200078c001e */
[--C-:B------:R-:W-:Y:S02]  /*03c0*/  SHF.R.U32.HI R29, RZ, 0x10, R11.reuse ;  /* 0x00000010ff1d7819 */ /* 0x100fe4000001160b */
[----:B------:R-:W-:Y:S01]  /*03d0*/  SHF.R.U64 R4, R10, 0x10, R11 ;  /* 0x000000100a047819 */ /* 0x000fe2000000120b */
[----:B------:R-:W-:Y:S01]  /*03e0*/  IMAD.WIDE.U32 R36, R37, 0x2002003, RZ ;  /* 0x0200200325247825 */ /* 0x000fe200078e00ff */
[----:B------:R-:W-:-:S03]  /*03f0*/  IADD3.X R25, PT, PT, RZ, RZ, RZ, P6, !PT ;  /* 0x000000ffff197210 */ /* 0x000fc600037fe4ff */
[----:B------:R-:W-:Y:S01]  /*0400*/  IMAD.MOV.U32 R8, RZ, RZ, R33 ;  /* 0x000000ffff087224 */ /* 0x000fe200078e0021 */
[----:B------:R-:W-:Y:S01]  /*0410*/  SHF.R.U32.HI R33, RZ, 0x6, R17 ;  /* 0x00000006ff217819 */ /* 0x000fe20000011611 */
[----:B------:R-:W-:Y:S01]  /*0420*/  IMAD.MOV.U32 R24, RZ, RZ, R31 ;  /* 0x000000ffff187224 */ /* 0x000fe200078e001f */
[----:B------:R-:W-:Y:S01]  /*0430*/  IADD3 RZ, P0, PT, R37, R30, RZ ;  /* 0x0000001e25ff7210 */ /* 0x000fe20007f1e0ff */
[----:B------:R-:W-:Y:S01]  /*0440*/  IMAD.WIDE.U32.X R8, R3, -0x3ff3ff40, R8, P5 ;  /* 0xc00c00c003087825 */ /* 0x000fe200028e0408 */
[----:B------:R-:W-:Y:S02]  /*0450*/  SHF.R.U64 R3, R16, 0x6, R17 ;  /* 0x0000000610037819 */ /* 0x000fe40000001211 */
[----:B------:R-:W-:Y:S01]  /*0460*/  MOV R37, 0x6 ;  /* 0x0000000600257802 */ /* 0x000fe20000000f00 */
[----:B------:R-:W-:Y:S01]  /*0470*/  IMAD.WIDE.U32 R14, R33, -0x4ec4ec4e, RZ ;  /* 0xb13b13b2210e7825 */ /* 0x000fe200078e00ff */
[----:B------:R-:W-:-:S03]  /*0480*/  SHF.R.U64 R6, R8, 0xa, R9 ;  /* 0x0000000a08067819 */ /* 0x000fc60000001209 */
[----:B------:R-:W-:-:S04]  /*0490*/  IMAD.WIDE.U32 R10, R29, -0x66666666, RZ ;  /* 0x9999999a1d0a7825 */ /* 0x000fc800078e00ff */
[----:B------:R-:W-:-:S04]  /*04a0*/  IMAD.WIDE.U32.X R24, R23, 0x20020020, R24, P0 ;  /* 0x2002002017187825 */ /* 0x000fc800000e0418 */
[----:B------:R-:W-:Y:S01]  /*04b0*/  IMAD.WIDE.U32.X R20, R20, 0xa16fb7, R26, P4 ;  /* 0x00a16fb714147825 */ /* 0x000fe200020e041a */
[----:B------:R-:W-:Y:S02]  /*04c0*/  SHF.R.U32.HI R27, RZ, 0xa, R9 ;  /* 0x0000000aff1b7819 */ /* 0x000fe40000011609 */
[--C-:B------:R-:W-:Y:S01]  /*04d0*/  SHF.R.U32.HI R31, RZ, 0x9, R25.reuse ;  /* 0x00000009ff1f7819 */ /* 0x100fe20000011619 */
[----:B------:R-:W-:Y:S01]  /*04e0*/  IMAD.WIDE.U32 R8, R7, -0x6db6db6d, RZ ;  /* 0x9249249307087825 */ /* 0x000fe200078e00ff */
[----:B------:R-:W-:-:S03]  /*04f0*/  SHF.R.U64 R39, R24, 0x9, R25 ;  /* 0x0000000918277819 */ /* 0x000fc60000001219 */
[----:B------:R-:W-:-:S04]  /*0500*/  IMAD.WIDE.U32 R22, R3, -0x4ec4ec4e, RZ ;  /* 0xb13b13b203167825 */ /* 0x000fc800078e00ff */
[----:B------:R-:W-:-:S04]  /*0510*/  IMAD.WIDE.U32 R14, R3, 0x13b13b13, R14 ;  /* 0x13b13b13030e7825 */ /* 0x000fc800078e000e */
[----:B------:R-:W-:Y:S01]  /*0520*/  IMAD.WIDE.U32 R12, R4, -0x66666666, RZ ;  /* 0x9999999a040c7825 */ /* 0x000fe200078e00ff */
[----:B------:R-:W-:-:S03]  /*0530*/  IADD3 RZ, P2, PT, R23, R14, RZ ;  /* 0x0000000e17ff7210 */ /* 0x000fc60007f5e0ff */
[----:B------:R-:W-:-:S04]  /*0540*/  IMAD.WIDE.U32 R10, R4, 0x19999999, R10 ;  /* 0x19999999040a7825 */ /* 0x000fc800078e000a */
[C---:B------:R-:W-:Y:S01]  /*0550*/  IMAD R34, R18.reuse, -0xf, R19 ;  /* 0xfffffff112227824 */ /* 0x040fe200078e0213 */
[----:B------:R-:W-:Y:S01]  /*0560*/  IADD3 RZ, P3, PT, R13, R10, RZ ;  /* 0x0000000a0dff7210 */ /* 0x000fe20007f7e0ff */
[----:B------:R-:W-:-:S04]  /*0570*/  IMAD.WIDE.U32 R16, R18, -0x6db6db6d, RZ ;  /* 0x9249249312107825 */ /* 0x000fc800078e00ff */
[----:B------:R-:W-:-:S04]  /*0580*/  IMAD.WIDE.U32 R8, P0, R18, 0x24924924, R8 ;  /* 0x2492492412087825 */ /* 0x000fc80007800008 */
[----:B------:R-:W-:Y:S01]  /*0590*/  IMAD.WIDE.U32 R22, R27, 0x55555556, RZ ;  /* 0x555555561b167825 */ /* 0x000fe200078e00ff */
[----:B------:R-:W-:Y:S02]  /*05a0*/  IADD3 RZ, P1, PT, R17, R8, RZ ;  /* 0x0000000811ff7210 */ /* 0x000fe40007f3e0ff */
[----:B------:R-:W-:Y:S01]  /*05b0*/  MOV R14, R9 ;  /* 0x00000009000e7202 */ /* 0x000fe20000000f00 */
[----:B------:R-:W-:Y:S02]  /*05c0*/  IMAD.SHL.U32 R34, R34, 0x4, RZ ;  /* 0x0000000422227824 */ /* 0x000fe400078e00ff */
[----:B------:R-:W-:-:S03]  /*05d0*/  IMAD.WIDE.U32 R12, R31, 0x5d1745d2, RZ ;  /* 0x5d1745d21f0c7825 */ /* 0x000fc600078e00ff */
[C---:B------:R-:W-:Y:S01]  /*05e0*/  ISETP.EQ.AND P4, PT, R34.reuse, 0x4, PT ;  /* 0x000000042200780c */ /* 0x040fe20003f82270 */
[----:B------:R-:W-:Y:S01]  /*05f0*/  IMAD.X R10, R33, 0x13b13b13, R15, P2 ;  /* 0x13b13b13210a7824 */ /* 0x000fe200010e060f */
[----:B------:R-:W-:Y:S01]  /*0600*/  ISETP.EQ.AND P2, PT, R34, RZ, PT ;  /* 0x000000ff2200720c */ /* 0x000fe20003f42270 */
[----:B------:R-:W-:Y:S01]  /*0610*/  IMAD.WIDE.U32 R16, R6, 0x55555556, RZ ;  /* 0x5555555606107825 */ /* 0x000fe200078e00ff */
[----:B------:R-:W-:-:S03]  /*0620*/  ISETP.EQ.AND P5, PT, R34, 0x8, PT ;  /* 0x000000082200780c */ /* 0x000fc60003fa2270 */
[----:B------:R-:W-:Y:S01]  /*0630*/  HFMA2 R33, -RZ, RZ, 0, 5.36441802978515625e-07 ;  /* 0x00000009ff217431 */ /* 0x000fe200000001ff */
[----:B------:R-:W-:Y:S01]  /*0640*/  ISETP.EQ.AND P6, PT, R34, 0x34, PT ;  /* 0x000000342200780c */ /* 0x000fe20003fc2270 */
[----:B------:R-:W-:-:S04]  /*0650*/  IMAD.WIDE.U32 R22, R6, 0x15555555, R22 ;  /* 0x1555555506167825 */ /* 0x000fc800078e0016 */
[----:B------:R-:W-:Y:S01]  /*0660*/  IMAD.X R15, RZ, RZ, RZ, P0 ;  /* 0x000000ffff0f7224 */ /* 0x000fe200000e06ff */
[----:B------:R-:W-:Y:S01]  /*0670*/  IADD3 RZ, P0, PT, R17, R22, RZ ;  /* 0x0000001611ff7210 */ /* 0x000fe20007f1e0ff */
[----:B------:R-:W-:-:S04]  /*0680*/  IMAD.WIDE.U32 R24, R39, 0x5d1745d2, RZ ;  /* 0x5d1745d227187825 */ /* 0x000fc800078e00ff */
[----:B------:R-:W-:-:S04]  /*0690*/  IMAD.WIDE.U32 R12, R39, 0x1745d174, R12 ;  /* 0x1745d174270c7825 */ /* 0x000fc800078e000c */
[----:B------:R-:W-:Y:S01]  /*06a0*/  IMAD.WIDE.U32.X R8, R7, 0x24924924, R14, P1 ;  /* 0x2492492407087825 */ /* 0x000fe200008e040e */
[----:B------:R-:W-:-:S03]  /*06b0*/  IADD3 RZ, P1, PT, R25, R12, RZ ;  /* 0x0000000c19ff7210 */ /* 0x000fc60007f3e0ff */
[----:B------:R-:W-:Y:S02]  /*06c0*/  HFMA2 R7, -RZ, RZ, 0, 1.1920928955078125e-07 ;  /* 0x00000002ff077431 */ /* 0x000fe400000001ff */
[----:B------:R-:W-:Y:S01]  /*06d0*/  IMAD.X R15, R29, 0x19999999, R11, P3 ;  /* 0x199999991d0f7824 */ /* 0x000fe200018e060b */
[----:B------:R-:W-:Y:S01]  /*06e0*/  SHF.R.U64 R9, R8, 0x1, R9 ;  /* 0x0000000108097819 */ /* 0x000fe20000001209 */
[----:B------:R-:W-:Y:S01]  /*06f0*/  IMAD.X R25, R27, 0x15555555, R23, P0 ;  /* 0x155555551b197824 */ /* 0x000fe200000e0617 */
[C---:B------:R-:W-:Y:S01]  /*0700*/  ISETP.EQ.AND P3, PT, R34.reuse, 0xc, PT ;  /* 0x0000000c2200780c */ /* 0x040fe20003f62270 */
[----:B------:R-:W-:Y:S01]  /*0710*/  IMAD.X R24, R31, 0x1745d174, R13, P1 ;  /* 0x1745d1741f187824 */ /* 0x000fe200008e060d */
[C---:B------:R-:W-:Y:S01]  /*0720*/  ISETP.EQ.AND P0, PT, R34.reuse, 0x10, PT ;  /* 0x000000102200780c */ /* 0x040fe20003f02270 */
[----:B------:R-:W-:Y:S01]  /*0730*/  IMAD.MOV.U32 R8, RZ, RZ, RZ ;  /* 0x000000ffff087224 */ /* 0x000fe200078e00ff */
[C---:B------:R-:W-:Y:S01]  /*0740*/  ISETP.EQ.AND P1, PT, R34.reuse, 0x14, PT ;  /* 0x000000142200780c */ /* 0x040fe20003f22270 */
[----:B------:R-:W-:Y:S01]  /*0750*/  @P2 IMAD.MOV.U32 R30, RZ, RZ, RZ ;  /* 0x000000ffff1e2224 */ /* 0x000fe200078e00ff */
[----:B------:R-:W-:Y:S01]  /*0760*/  SHF.R.U32.HI R29, RZ, 0x4, R38 ;  /* 0x00000004ff1d7819 */ /* 0x000fe20000011626 */
[----:B------:R-:W-:Y:S01]  /*0770*/  @P2 IMAD.MOV.U32 R8, RZ, RZ, 0xe ;  /* 0x0000000eff082424 */ /* 0x000fe200078e00ff */
[----:B------:R-:W-:Y:S01]  /*0780*/  ISETP.EQ.AND P2, PT, R34, 0x18, PT ;  /* 0x000000182200780c */ /* 0x000fe20003f42270 */
[----:B------:R-:W-:Y:S01]  /*0790*/  IMAD R14, R10, -0xd, R3 ;  /* 0xfffffff30a0e7824 */ /* 0x000fe200078e0203 */
[----:B------:R-:W-:Y:S01]  /*07a0*/  SHF.R.U64 R27, R20, 0x11, R21 ;  /* 0x00000011141b7819 */ /* 0x000fe20000001215 */
[----:B------:R-:W-:Y:S01]  /*07b0*/  IMAD R10, R9, -0xe, R18 ;  /* 0xfffffff2090a7824 */ /* 0x000fe200078e0212 */
[----:B------:R-:W-:Y:S01]  /*07c0*/  SHF.R.U64 R21, R19, 0x4, R38 ;  /* 0x0000000413157819 */ /* 0x000fe20000001226 */
[----:B------:R-:W-:Y:S01]  /*07d0*/  @P4 IMAD.MOV.U32 R30, RZ, RZ, 0x1 ;  /* 0x00000001ff1e4424 */ /* 0x000fe200078e00ff */
[----:B------:R-:W-:Y:S01]  /*07e0*/  @P5 MOV R30, 0x2 ;  /* 0x00000002001e5802 */ /* 0x000fe20000000f00 */
[----:B------:R-:W-:Y:S01]  /*07f0*/  IMAD.MOV.U32 R17, RZ, RZ, 0x3 ;  /* 0x00000003ff117424 */ /* 0x000fe200078e00ff */
[----:B------:R-:W-:Y:S01]  /*0800*/  SHF.L.U32 R10, R10, 0x2, RZ ;  /* 0x000000020a0a7819 */ /* 0x000fe200000006ff */
[----:B------:R-:W-:-:S02]  /*0810*/  IMAD.MOV.U32 R9, RZ, RZ, 0x1 ;  /* 0x00000001ff097424 */ /* 0x000fc400078e00ff */
[----:B------:R-:W-:Y:S02]  /*0820*/  @P3 IMAD.MOV.U32 R30, RZ, RZ, 0x3 ;  /* 0x00000003ff1e3424 */ /* 0x000fe400078e00ff */
[----:B------:R-:W-:Y:S01]  /*0830*/  @P3 IMAD.MOV.U32 R17, RZ, RZ, 0xe ;  /* 0x0000000eff113424 */ /* 0x000fe200078e00ff */
[----:B------:R-:W-:Y:S01]  /*0840*/  ISETP.EQ.AND P3, PT, R10, RZ, PT ;  /* 0x000000ff0a00720c */ /* 0x000fe20003f62270 */
[----:B------:R-:W-:Y:S02]  /*0850*/  IMAD.MOV.U32 R18, RZ, RZ, 0x4 ;  /* 0x00000004ff127424 */ /* 0x000fe400078e00ff */
[----:B------:R-:W-:Y:S01]  /*0860*/  @P4 IMAD.MOV.U32 R9, RZ, RZ, 0xe ;  /* 0x0000000eff094424 */ /* 0x000fe200078e00ff */
[C---:B------:R-:W-:Y:S01]  /*0870*/  ISETP.EQ.AND P4, PT, R34.reuse, 0x1c, PT ;  /* 0x0000001c2200780c */ /* 0x040fe20003f82270 */
[----:B------:R-:W-:Y:S01]  /*0880*/  @P0 IMAD.MOV.U32 R30, RZ, RZ, 0x4 ;  /* 0x00000004ff1e0424 */ /* 0x000fe200078e00ff */
[----:B------:R-:W-:Y:S01]  /*0890*/  @P1 MOV R30, 0x5 ;  /* 0x00000005001e1802 */ /* 0x000fe20000000f00 */
[----:B------:R-:W-:Y:S01]  /*08a0*/  @P0 IMAD.MOV.U32 R18, RZ, RZ, 0xe ;  /* 0x0000000eff120424 */ /* 0x000fe200078e00ff */
[----:B------:R-:W-:Y:S01]  /*08b0*/  ISETP.EQ.AND P0, PT, R34, 0x20, PT ;  /* 0x000000202200780c */ /* 0x000fe20003f02270 */
[----:B------:R-:W-:-:S02]  /*08c0*/  IMAD.MOV.U32 R12, RZ, RZ, 0x5 ;  /* 0x00000005ff0c7424 */ /* 0x000fc400078e00ff */
[----:B------:R-:W-:Y:S02]  /*08d0*/  @P2 IMAD.MOV.U32 R37, RZ, RZ, 0xe ;  /* 0x0000000eff252424 */ /* 0x000fe400078e00ff */
[----:B------:R-:W-:Y:S01]  /*08e0*/  @P2 IMAD.MOV.U32 R30, RZ, RZ, 0x6 ;  /* 0x00000006ff1e2424 */ /* 0x000fe200078e00ff */
[----:B------:R-:W-:Y:S01]  /*08f0*/  ISETP.EQ.AND P2, PT, R10, 0x4, PT ;  /* 0x000000040a00780c */ /* 0x000fe20003f42270 */
[----:B------:R-:W-:Y:S01]  /*0900*/  @P1 IMAD.MOV.U32 R12, RZ, RZ, 0xe ;  /* 0x0000000eff0c1424 */ /* 0x000fe200078e00ff */
[----:B------:R-:W-:Y:S01]  /*0910*/  ISETP.EQ.AND P1, PT, R34, 0x24, PT ;  /* 0x000000242200780c */ /* 0x000fe20003f22270 */
[----:B------:R-:W-:Y:S02]  /*0920*/  IMAD.MOV.U32 R11, RZ, RZ, 0xd ;  /* 0x0000000dff0b7424 */ /* 0x000fe400078e00ff */
[----:B------:R-:W-:Y:S02]  /*0930*/  @P6 IMAD.MOV.U32 R11, RZ, RZ, 0xe ;  /* 0x0000000eff0b6424 */ /* 0x000fe400078e00ff */
[----:B------:R-:W-:-:S02]  /*0940*/  @P3 IMAD.MOV.U32 R32, RZ, RZ, R8 ;  /* 0x000000ffff203224 */ /* 0x000fc400078e0008 */
[----:B------:R-:W-:Y:S01]  /*0950*/  IMAD.MOV.U32 R36, RZ, RZ, 0x7 ;  /* 0x00000007ff247424 */ /* 0x000fe200078e00ff */
[----:B------:R-:W-:Y:S01]  /*0960*/  @P3 MOV R8, R11 ;  /* 0x0000000b00083202 */ /* 0x000fe20000000f00 */
[----:B------:R-:W-:Y:S01]  /*0970*/  IMAD.MOV.U32 R35, RZ, RZ, 0x8 ;  /* 0x00000008ff237424 */ /* 0x000fe200078e00ff */
[----:B------:R-:W-:Y:S01]  /*0980*/  @P4 MOV R36, 0xe ;  /* 0x0000000e00244802 */ /* 0x000fe20000000f00 */
[----:B------:R-:W-:Y:S01]  /*0990*/  @P4 IMAD.MOV.U32 R30, RZ, RZ, 0x7 ;  /* 0x00000007ff1e4424 */ /* 0x000fe200078e00ff */
[----:B------:R-:W-:Y:S01]  /*09a0*/  ISETP.EQ.AND P3, PT, R10, 0x8, PT ;  /* 0x000000080a00780c */ /* 0x000fe20003f62270 */
[----:B------:R-:W-:Y:S01]  /*09b0*/  @P0 IMAD.MOV.U32 R35, RZ, RZ, 0xe ;  /* 0x0000000eff230424 */ /* 0x000fe200078e00ff */
[----:B------:R-:W-:Y:S01]  /*09c0*/  @P0 MOV R30, 0x8 ;  /* 0x00000008001e0802 */ /* 0x000fe20000000f00 */
[----:B------:R-:W-:Y:S01]  /*09d0*/  @P2 IMAD.MOV.U32 R32, RZ, RZ, R9 ;  /* 0x000000ffff202224 */ /* 0x000fe200078e0009 */
[----:B------:R-:W-:Y:S01]  /*09e0*/  ISETP.EQ.AND P4, PT, R34, 0x28, PT ;  /* 0x000000282200780c */ /* 0x000fe20003f82270 */
[----:B------:R-:W-:Y:S01]  /*09f0*/  @P2 IMAD.MOV.U32 R9, RZ, RZ, R11 ;  /* 0x000000ffff092224 */ /* 0x000fe200078e000b */
[----:B------:R-:W-:Y:S01]  /*0a00*/  ISETP.EQ.AND P0, PT, R10, 0xc, PT ;  /* 0x0000000c0a00780c */ /* 0x000fe20003f02270 */
[----:B------:R-:W-:Y:S01]  /*0a10*/  @P1 IMAD.MOV.U32 R33, RZ, RZ, 0xe ;  /* 0x0000000eff211424 */ /* 0x000fe200078e00ff */
[----:B------:R-:W-:Y:S01]  /*0a20*/  ISETP.EQ.AND P2, PT, R34, 0x2c, PT ;  /* 0x0000002c2200780c */ /* 0x000fe20003f42270 */
[----:B------:R-:W-:Y:S01]  /*0a30*/  @P1 IMAD.MOV.U32 R30, RZ, RZ, 0x9 ;  /* 0x00000009ff1e1424 */ /* 0x000fe200078e00ff */
[----:B------:R-:W-:Y:S01]  /*0a40*/  ISETP.EQ.AND P1, PT, R10, 0x10, PT ;  /* 0x000000100a00780c */ /* 0x000fe20003f22270 */
[----:B------:R-:W-:-:S02]  /*0a50*/  @P5 IMAD.MOV.U32 R7, RZ, RZ, 0xe ;  /* 0x0000000eff075424 */ /* 0x000fc400078e00ff */
[----:B------:R-:W-:Y:S02]  /*0a60*/  IMAD.MOV.U32 R16, RZ, RZ, 0xa ;  /* 0x0000000aff107424 */ /* 0x000fe400078e00ff */
[----:B------:R-:W-:Y:S02]  /*0a70*/  @P3 IMAD.MOV.U32 R32, RZ, RZ, R7 ;  /* 0x000000ffff203224 */ /* 0x000fe400078e0007 */
[----:B------:R-:W-:Y:S01]  /*0a80*/  @P4 MOV R16, 0xe ;  /* 0x0000000e00104802 */ /* 0x000fe20000000f00 */
[----:B------:R-:W-:Y:S01]  /*0a90*/  @P3 IMAD.MOV.U32 R7, RZ, RZ, R11 ;  /* 0x000000ffff073224 */ /* 0x000fe200078e000b */
[----:B------:R-:W-:Y:S01]  /*0aa0*/  @P4 MOV R30, 0xa ;  /* 0x0000000a001e4802 */ /* 0x000fe20000000f00 */
[----:B------:R-:W-:Y:S01]  /*0ab0*/  @P0 IMAD.MOV.U32 R32, RZ, RZ, R17 ;  /* 0x000000ffff200224 */ /* 0x000fe200078e0011 */
[----:B------:R-:W-:Y:S01]  /*0ac0*/  ISETP.EQ.AND P3, PT, R10, 0x14, PT ;  /* 0x000000140a00780c */ /* 0x000fe20003f62270 */
[----:B------:R-:W-:Y:S01]  /*0ad0*/  IMAD.MOV.U32 R13, RZ, RZ, 0xb ;  /* 0x0000000bff0d7424 */ /* 0x000fe200078e00ff */
[----:B------:R-:W-:Y:S01]  /*0ae0*/  ISETP.EQ.AND P4, PT, R34, 0x30, PT ;  /* 0x000000302200780c */ /* 0x000fe20003f82270 */
[--C-:B------:R-:W-:Y:S01]  /*0af0*/  @P0 IMAD.MOV.U32 R17, RZ, RZ, R11.reuse ;  /* 0x000000ffff110224 */ /* 0x100fe200078e000b */
[C---:B------:R-:W-:Y:S01]  /*0b00*/  ISETP.EQ.AND P0, PT, R10.reuse, 0x18, PT ;  /* 0x000000180a00780c */ /* 0x040fe20003f02270 */
[----:B------:R-:W-:Y:S01]  /*0b10*/  @P2 IMAD.MOV.U32 R13, RZ, RZ, 0xe ;  /* 0x0000000eff0d2424 */ /* 0x000fe200078e00ff */
[----:B------:R-:W-:Y:S01]  /*0b20*/  @P2 MOV R30, 0xb ;  /* 0x0000000b001e2802 */ /* 0x000fe20000000f00 */
[----:B------:R-:W-:Y:S01]  /*0b30*/  @P1 IMAD.MOV.U32 R32, RZ, RZ, R18 ;  /* 0x000000ffff201224 */ /* 0x000fe200078e0012 */
[C---:B------:R-:W-:Y:S01]  /*0b40*/  ISETP.EQ.AND P2, PT, R10.reuse, 0x1c, PT ;  /* 0x0000001c0a00780c */ /* 0x040fe20003f42270 */
[----:B------:R-:W-:Y:S01]  /*0b50*/  @P1 IMAD.MOV.U32 R18, RZ, RZ, R11 ;  /* 0x000000ffff121224 */ /* 0x000fe200078e000b */
[----:B------:R-:W-:Y:S01]  /*0b60*/  ISETP.EQ.AND P1, PT, R10, 0x20, PT ;  /* 0x000000200a00780c */ /* 0x000fe20003f22270 */
[----:B------:R-:W-:-:S02]  /*0b70*/  IMAD.MOV.U32 R3, RZ, RZ, 0xc ;  /* 0x0000000cff037424 */ /* 0x000fc400078e00ff */
[----:B------:R-:W-:Y:S01]  /*0b80*/  @P3 MOV R32, R12 ;  /* 0x0000000c00203202 */ /* 0x000fe20000000f00 */
[----:B------:R-:W-:Y:S01]  /*0b90*/  IMAD.SHL.U32 R14, R14, 0x4, RZ ;  /* 0x000000040e0e7824 */ /* 0x000fe200078e00ff */
[-C--:B------:R-:W-:Y:S01]  /*0ba0*/  @P3 MOV R12, R11.reuse ;  /* 0x0000000b000c3202 */ /* 0x080fe20000000f00 */
[----:B------:R-:W-:Y:S01]  /*0bb0*/  @P4 IMAD.MOV.U32 R3, RZ, RZ, 0xe ;  /* 0x0000000eff034424 */ /* 0x000fe200078e00ff */
[C---:B------:R-:W-:Y:S01]  /*0bc0*/  ISETP.EQ.AND P3, PT, R10.reuse, 0x28, PT ;  /* 0x000000280a00780c */ /* 0x040fe20003f62270 */
[----:B------:R-:W-:Y:S01]  /*0bd0*/  @P4 IMAD.MOV.U32 R30, RZ, RZ, 0xc ;  /* 0x0000000cff1e4424 */ /* 0x000fe200078e00ff */
[----:B------:R-:W-:Y:S01]  /*0be0*/  ISETP.EQ.AND P4, PT, R10, 0x24, PT ;  /* 0x000000240a00780c */ /* 0x000fe20003f82270 */
[----:B------:R-:W-:Y:S01]  /*0bf0*/  @P0 IMAD.MOV.U32 R32, RZ, RZ, R37 ;  /* 0x000000ffff200224 */ /* 0x000fe200078e0025 */
[----:B------:R-:W-:Y:S01]  /*0c00*/  ISETP.EQ.AND P6, PT, R14, RZ, PT ;  /* 0x000000ff0e00720c */ /* 0x000fe20003fc2270 */
[----:B------:R-:W-:Y:S01]  /*0c10*/  @P2 IMAD.MOV.U32 R32, RZ, RZ, R36 ;  /* 0x000000ffff202224 */ /* 0x000fe200078e0024 */
[----:B------:R-:W-:Y:S01]  /*0c20*/  @P2 MOV R36, R11 ;  /* 0x0000000b00242202 */ /* 0x000fe20000000f00 */
[----:B------:R-:W-:Y:S01]  /*0c30*/  @P0 IMAD.MOV.U32 R37, RZ, RZ, R11 ;  /* 0x000000ffff250224 */ /* 0x000fe200078e000b */
[C---:B------:R-:W-:Y:S01]  /*0c40*/  ISETP.EQ.AND P0, PT, R10.reuse, 0x2c, PT ;  /* 0x0000002c0a00780c */ /* 0x040fe20003f02270 */
[----:B------:R-:W-:Y:S01]  /*0c50*/  @P1 IMAD.MOV.U32 R32, RZ, RZ, R35 ;  /* 0x000000ffff201224 */ /* 0x000fe200078e0023 */
[C---:B------:R-:W-:Y:S01]  /*0c60*/  ISETP.EQ.AND P2, PT, R10.reuse, 0x30, PT ;  /* 0x000000300a00780c */ /* 0x040fe20003f42270 */
[----:B------:R-:W-:Y:S01]  /*0c70*/  @P1 IMAD.MOV.U32 R35, RZ, RZ, R11 ;  /* 0x000000ffff231224 */ /* 0x000fe200078e000b */
[----:B------:R-:W-:Y:S01]  /*0c80*/  ISETP.EQ.AND P1, PT, R10, 0x34, PT ;  /* 0x000000340a00780c */ /* 0x000fe20003f22270 */
[----:B------:R-:W-:Y:S01]  /*0c90*/  IMAD R15, R15, -0xa, R4 ;  /* 0xfffffff60f0f7824 */ /* 0x000fe200078e0204 */
[C---:B------:R-:W-:Y:S01]  /*0ca0*/  ISETP.EQ.AND P5, PT, R14.reuse, 0x4, PT ;  /* 0x000000040e00780c */ /* 0x040fe20003fa2270 */
[----:B------:R-:W-:Y:S01]  /*0cb0*/  @P4 IMAD.MOV.U32 R32, RZ, RZ, R33 ;  /* 0x000000ffff204224 */ /* 0x000fe200078e0021 */
[----:B------:R-:W-:Y:S01]  /*0cc0*/  @P3 MOV R32, R16 ;  /* 0x0000001000203202 */ /* 0x000fe20000000f00 */
[----:B------:R-:W-:Y:S01]  /*0cd0*/  @P3 IMAD.MOV.U32 R16, RZ, RZ, R11 ;  /* 0x000000ffff103224 */ /* 0x000fe200078e000b */
[C---:B------:R-:W-:Y:S01]  /*0ce0*/  ISETP.EQ.AND P3, PT, R14.reuse, 0x10, PT ;  /* 0x000000100e00780c */ /* 0x040fe20003f62270 */
[----:B------:R-:W-:Y:S01]  /*0cf0*/  @P6 IMAD.MOV.U32 R31, RZ, RZ, R8 ;  /* 0x000000ffff1f6224 */ /* 0x000fe200078e0008 */
[----:B------:R-:W-:Y:S01]  /*0d00*/  ISETP.EQ.AND P6, PT, R14, 0x24, PT ;  /* 0x000000240e00780c */ /* 0x000fe20003fc2270 */
[----:B------:R-:W-:-:S02]  /*0d10*/  @P0 IMAD.MOV.U32 R32, RZ, RZ, R13 ;  /* 0x000000ffff200224 */ /* 0x000fc400078e000d */
[----:B------:R-:W-:Y:S01]  /*0d20*/  @P2 MOV R32, R3 ;  /* 0x0000000300202202 */ /* 0x000fe20000000f00 */
[--C-:B------:R-:W-:Y:S01]  /*0d30*/  @P0 IMAD.MOV.U32 R13, RZ, RZ, R11.reuse ;  /* 0x000000ffff0d0224 */ /* 0x100fe200078e000b */
[C---:B------:R-:W-:Y:S01]  /*0d40*/  ISETP.EQ.AND P0, PT, R14.reuse, 0x8, PT ;  /* 0x000000080e00780c */ /* 0x040fe20003f02270 */
[----:B------:R-:W-:Y:S01]  /*0d50*/  @P1 IMAD.MOV.U32 R32, RZ, RZ, R11 ;  /* 0x000000ffff201224 */ /* 0x000fe200078e000b */
[C---:B------:R-:W-:Y:S01]  /*0d60*/  ISETP.EQ.AND P1, PT, R14.reuse, 0xc, PT ;  /* 0x0000000c0e00780c */ /* 0x040fe20003f22270 */
[----:B------:R-:W-:Y:S01]  /*0d70*/  @P5 IMAD.MOV.U32 R31, RZ, RZ, R9 ;  /* 0x000000ffff1f5224 */ /* 0x000fe200078e0009 */
[----:B------:R-:W-:Y:S01]  /*0d80*/  @P2 MOV R3, R11 ;  /* 0x0000000b00032202 */ /* 0x000fe20000000f00 */
[----:B------:R-:W-:Y:S01]  /*0d90*/  @P4 IMAD.MOV.U32 R33, RZ, RZ, R11 ;  /* 0x000000ffff214224 */ /* 0x000fe200078e000b */
[C---:B------:R-:W-:Y:S01]  /*0da0*/  ISETP.EQ.AND P2, PT, R14.reuse, 0x14, PT ;  /* 0x000000140e00780c */ /* 0x040fe20003f42270 */
[----:B------:R-:W-:Y:S01]  /*0db0*/  IMAD R6, R25, -0xc, R6 ;  /* 0xfffffff419067824 */ /* 0x000fe200078e0206 */
[----:B------:R-:W-:Y:S01]  /*0dc0*/  ISETP.EQ.AND P4, PT, R14, 0x1c, PT ;  /* 0x0000001c0e00780c */ /* 0x000fe20003f82270 */
[----:B------:R-:W-:Y:S01]  /*0dd0*/  IMAD R39, R24, -0xb, R39 ;  /* 0xfffffff518277824 */ /* 0x000fe200078e0227 */
[C---:B------:R-:W-:Y:S01]  /*0de0*/  ISETP.EQ.AND P5, PT, R14.reuse, 0x20, PT ;  /* 0x000000200e00780c */ /* 0x040fe20003fa2270 */
[----:B------:R-:W-:Y:S01]  /*0df0*/  IMAD.SHL.U32 R15, R15, 0x4, RZ ;  /* 0x000000040f0f7824 */ /* 0x000fe200078e00ff */
[----:B------:R-:W-:Y:S01]  /*0e00*/  P2R R26, PR, RZ, 0x1 ;  /* 0x00000001ff1a7803 */ /* 0x000fe20000000000 */
[----:B------:R-:W-:Y:S01]  /*0e10*/  @P0 IMAD.MOV.U32 R31, RZ, RZ, R7 ;  /* 0x000000ffff1f0224 */ /* 0x000fe200078e0007 */
[C---:B------:R-:W-:Y:S01]  /*0e20*/  ISETP.EQ.AND P0, PT, R14.reuse, 0x28, PT ;  /* 0x000000280e00780c */ /* 0x040fe20003f02270 */
[----:B------:R-:W-:Y:S01]  /*0e30*/  @P1 IMAD.MOV.U32 R31, RZ, RZ, R17 ;  /* 0x000000ffff1f1224 */ /* 0x000fe200078e0011 */
[----:B------:R-:W-:Y:S01]  /*0e40*/  @P3 MOV R31, R18 ;  /* 0x00000012001f3202 */ /* 0x000fe20000000f00 */
[----:B------:R-:W-:Y:S01]  /*0e50*/  IMAD.SHL.U32 R40, R39, 0x4, RZ ;  /* 0x0000000427287824 */ /* 0x000fe200078e00ff */
[----:B------:R-:W-:Y:S01]  /*0e60*/  ISETP.EQ.AND P3, PT, R14, 0x18, PT ;  /* 0x000000180e00780c */ /* 0x000fe20003f62270 */
[----:B------:R-:W-:Y:S01]  /*0e70*/  @P2 IMAD.MOV.U32 R31, RZ, RZ, R12 ;  /* 0x000000ffff1f2224 */ /* 0x000fe200078e000c */
[----:B------:R-:W-:-:S02]  /*0e80*/  P2R R23, PR, RZ, 0x2 ;  /* 0x00000002ff177803 */ /* 0x000fc40000000000 */
[----:B------:R-:W-:Y:S02]  /*0e90*/  P2R R22, PR, RZ, 0x4 ;  /* 0x00000004ff167803 */ /* 0x000fe40000000000 */
[C---:B------:R-:W-:Y:S02]  /*0ea0*/  ISETP.EQ.AND P1, PT, R14.reuse, RZ, PT ;  /* 0x000000ff0e00720c */ /* 0x040fe40003f22270 */
[----:B------:R-:W-:Y:S02]  /*0eb0*/  ISETP.EQ.AND P2, PT, R14, 0x30, PT ;  /* 0x000000300e00780c */ /* 0x000fe40003f42270 */
[----:B------:R-:W-:-:S03]  /*0ec0*/  SHF.R.U64 R25, R19, 0x7, R38 ;  /* 0x0000000713197819 */ /* 0x000fc60000001226 */
[----:B------:R-:W-:Y:S01]  /*0ed0*/  @P3 IMAD.MOV.U32 R31, RZ, RZ, R37 ;  /* 0x000000ffff1f3224 */ /* 0x000fe200078e0025 */
[----:B------:R-:W-:Y:S01]  /*0ee0*/  @P3 MOV R37, R3 ;  /* 0x0000000300253202 */ /* 0x000fe20000000f00 */
[----:B------:R-:W-:Y:S01]  /*0ef0*/  @P4 IMAD.MOV.U32 R31, RZ, RZ, R36 ;  /* 0x000000ffff1f4224 */ /* 0x000fe200078e0024 */
[----:B------:R-:W-:Y:S01]  /*0f00*/  @P5 MOV R31, R35 ;  /* 0x00000023001f5202 */ /* 0x000fe20000000f00 */
[----:B------:R-:W-:Y:S01]  /*0f10*/  @P6 IMAD.MOV.U32 R31, RZ, RZ, R33 ;  /* 0x000000ffff1f6224 */ /* 0x000fe200078e0021 */
[----:B------:R-:W-:Y:S01]  /*0f20*/  ISETP.EQ.AND P3, PT, R34, 0x38, PT ;  /* 0x000000382200780c */ /* 0x000fe20003f62270 */
[----:B------:R-:W-:Y:S01]  /*0f30*/  @P0 IMAD.MOV.U32 R31, RZ, RZ, R16 ;  /* 0x000000ffff1f0224 */ /* 0x000fe200078e0010 */
[C---:B------:R-:W-:Y:S01]  /*0f40*/  ISETP.EQ.AND P0, PT, R14.reuse, 0x2c, PT ;  /* 0x0000002c0e00780c */ /* 0x040fe20003f02270 */
[--C-:B------:R-:W-:Y:S01]  /*0f50*/  @P1 IMAD.MOV.U32 R8, RZ, RZ, R3.reuse ;  /* 0x000000ffff081224 */ /* 0x100fe200078e0003 */
[----:B------:R-:W-:Y:S01]  /*0f60*/  ISETP.NE.AND P1, PT, R23, RZ, PT ;  /* 0x000000ff1700720c */ /* 0x000fe20003f25270 */
[--C-:B------:R-:W-:Y:S01]  /*0f70*/  @P4 IMAD.MOV.U32 R36, RZ, RZ, R3.reuse ;  /* 0x000000ffff244224 */ /* 0x100fe200078e0003 */
[----:B------:R-:W-:Y:S01]  /*0f80*/  ISETP.EQ.AND P4, PT, R14, 0x2c, PT ;  /* 0x0000002c0e00780c */ /* 0x000fe20003f82270 */
[----:B------:R-:W-:-:S02]  /*0f90*/  @P5 IMAD.MOV.U32 R35, RZ, RZ, R3 ;  /* 0x000000ffff235224 */ /* 0x000fc400078e0003 */
[----:B------:R-:W-:-:S06]  /*0fa0*/  @P6 IMAD.MOV.U32 R33, RZ, RZ, R3 ;  /* 0x000000ffff216224 */ /* 0x000fcc00078e0003 */
[----:B------:R-:W-:Y:S01]  /*0fb0*/  @P0 IMAD.MOV.U32 R31, RZ, RZ, R13 ;  /* 0x000000ffff1f0224 */ /* 0x000fe200078e000d */
[----:B------:R-:W-:Y:S02]  /*0fc0*/  ISETP.EQ.AND P0, PT, R14, 0x4, PT ;  /* 0x000000040e00780c */ /* 0x000fe40003f02270 */
[-C--:B------:R-:W-:Y:S01]  /*0fd0*/  @P2 MOV R31, R3.reuse ;  /* 0x00000003001f2202 */ /* 0x080fe20000000f00 */
[----:B------:R-:W-:Y:S01]  /*0fe0*/  @P4 IMAD.MOV.U32 R13, RZ, RZ, R3 ;  /* 0x000000ffff0d4224 */ /* 0x000fe200078e0003 */
[----:B------:R-:W-:Y:S01]  /*0ff0*/  ISETP.NE.AND P2, PT, R22, RZ, PT ;  /* 0x000000ff1600720c */ /* 0x000fe20003f45270 */
[----:B------:R-:W-:Y:S01]  /*1000*/  IMAD.WIDE.U32 R22, R29, 0x4b0e0001, RZ ;  /* 0x4b0e00011d167825 */ /* 0x000fe200078e00ff */
[----:B------:R-:W-:-:S07]  /*1010*/  @P1 MOV R17, R3 ;  /* 0x0000000300111202 */ /* 0x000fce0000000f00 */
[----:B------:R-:W-:Y:S01]  /*1020*/  @P0 IMAD.MOV.U32 R9, RZ, RZ, R3 ;  /* 0x000000ffff090224 */ /* 0x000fe200078e0003 */
[----:B------:R-:W-:-:S03]  /*1030*/  ISETP.NE.AND P0, PT, R26, RZ, PT ;  /* 0x000000ff1a00720c */ /* 0x000fc60003f05270 */
[----:B------:R-:W-:Y:S01]  /*1040*/  @P2 IMAD.MOV.U32 R12, RZ, RZ, R3 ;  /* 0x000000ffff0c2224 */ /* 0x000fe200078e0003 */
[----:B------:R-:W-:-:S09]  /*1050*/  ISETP.EQ.AND P2, PT, R14, 0x28, PT ;  /* 0x000000280e00780c */ /* 0x000fd20003f42270 */
[----:B------:R-:W-:Y:S02]  /*1060*/  @P0 IMAD.MOV.U32 R7, RZ, RZ, R3 ;  /* 0x000000ffff070224 */ /* 0x000fe400078e0003 */
[----:B------:R-:W-:-:S04]  /*1070*/  IMAD.WIDE.U32 R22, P0, R21, 0x94fb590, R22 ;  /* 0x094fb59015167825 */ /* 0x000fc80007800016 */
[----:B------:R-:W-:-:S04]  /*1080*/  IMAD.WIDE.U32 R20, R21, 0x4b0e0001, RZ ;  /* 0x4b0e000115147825 */ /* 0x000fc800078e00ff */
[----:B------:R-:W-:Y:S01]  /*1090*/  IMAD.MOV.U32 R20, RZ, RZ, R23 ;  /* 0x000000ffff147224 */ /* 0x000fe200078e0017 */
[----:B------:R-:W-:Y:S01]  /*10a0*/  IADD3 RZ, P1, PT, R21, R22, RZ ;  /* 0x0000001615ff7210 */ /* 0x000fe20007f3e0ff */
[----:B------:R-:W-:Y:S01]  /*10b0*/  IMAD.X R21, RZ, RZ, RZ, P0 ;  /* 0x000000ffff157224 */ /* 0x000fe200000e06ff */
[----:B------:R-:W-:Y:S01]  /*10c0*/  ISETP.EQ.AND P0, PT, R14, 0x10, PT ;  /* 0x000000100e00780c */ /* 0x000fe20003f02270 */
[----:B------:R-:W-:Y:S02]  /*10d0*/  @P2 IMAD.MOV.U32 R16, RZ, RZ, R3 ;  /* 0x000000ffff102224 */ /* 0x000fe400078e0003 */
[----:B------:R-:W-:Y:S01]  /*10e0*/  IMAD.WIDE.U32.X R20, R29, 0x94fb590, R20, P1 ;  /* 0x094fb5901d147825 */ /* 0x000fe200008e0414 */
[----:B------:R-:W-:-:S03]  /*10f0*/  ISETP.EQ.AND P1, PT, R10, 0x38, PT ;  /* 0x000000380a00780c */ /* 0x000fc60003f22270 */
[----:B------:R-:W-:Y:S01]  /*1100*/  HFMA2 R10, -RZ, RZ, 0, 8.3446502685546875e-07 ;  /* 0x0000000eff0a7431 */ /* 0x000fe200000001ff */
[--C-:B------:R-:W-:Y:S02]  /*1110*/  SHF.R.U32.HI R41, RZ, 0xd, R21.reuse ;  /* 0x0000000dff297819 */ /* 0x100fe40000011615 */
[----:B------:R-:W-:Y:S01]  /*1120*/  SHF.R.U64 R29, R20, 0xd, R21 ;  /* 0x0000000d141d7819 */ /* 0x000fe20000001215 */
[----:B------:R-:W-:Y:S02]  /*1130*/  @P3 IMAD.MOV.U32 R10, RZ, RZ, 0xe ;  /* 0x0000000eff0a3424 */ /* 0x000fe400078e00ff */
[----:B------:R-:W-:-:S04]  /*1140*/  IMAD.WIDE.U32 R20, R41, 0x71c71c72, RZ ;  /* 0x71c71c7229147825 */ /* 0x000fc800078e00ff */
[----:B------:R-:W-:-:S04]  /*1150*/  IMAD.WIDE.U32 R22, R29, 0x71c71c72, RZ ;  /* 0x71c71c721d167825 */ /* 0x000fc800078e00ff */
[----:B------:R-:W-:-:S04]  /*1160*/  IMAD.WIDE.U32 R20, R29, 0x1c71c71c, R20 ;  /* 0x1c71c71c1d147825 */ /* 0x000fc800078e0014 */
[----:B------:R-:W-:Y:S01]  /*1170*/  @P0 IMAD.MOV.U32 R18, RZ, RZ, R3 ;  /* 0x000000ffff120224 */ /* 0x000fe200078e0003 */
[----:B------:R-:W-:Y:S01]  /*1180*/  IADD3 RZ, P0, PT, R23, R20, RZ ;  /* 0x0000001417ff7210 */ /* 0x000fe20007f1e0ff */
[----:B------:R-:W-:Y:S02]  /*1190*/  @P1 IMAD.MOV.U32 R32, RZ, RZ, R10 ;  /* 0x000000ffff201224 */ /* 0x000fe400078e000a */
[----:B------:R-:W-:Y:S02]  /*11a0*/  @P1 IMAD.MOV.U32 R10, RZ, RZ, R11 ;  /* 0x000000ffff0a1224 */ /* 0x000fe400078e000b */
[----:B------:R-:W-:Y:S01]  /*11b0*/  IMAD.X R20, R41, 0x1c71c71c, R21, P0 ;  /* 0x1c71c71c29147824 */ /* 0x000fe200000e0615 */
[----:B------:R-:W-:-:S03]  /*11c0*/  SHF.R.U32.HI R41, RZ, 0x7, R38 ;  /* 0x00000007ff297819 */ /* 0x000fc60000011626 */
[----:B------:R-:W-:Y:S02]  /*11d0*/  IMAD R4, R20, -0x9, R29 ;  /* 0xfffffff714047824 */ /* 0x000fe400078e021d */
[----:B------:R-:W-:-:S04]  /*11e0*/  IMAD.WIDE.U32 R20, R41, -0xb7d1451, RZ ;  /* 0xf482ebaf29147825 */ /* 0x000fc800078e00ff */
[----:B------:R-:W-:-:S04]  /*11f0*/  IMAD.WIDE.U32 R28, R19, 0x7ca38e3b, RZ ;  /* 0x7ca38e3b131c7825 */ /* 0x000fc800078e00ff */
[----:B------:R-:W-:-:S04]  /*1200*/  IMAD.WIDE.U32 R20, P0, R25, 0x9758bb, R20 ;  /* 0x009758bb19147825 */ /* 0x000fc80007800014 */
[----:B------:R-:W-:Y:S01]  /*1210*/  IMAD.WIDE.U32 R24, R25, -0xb7d1451, RZ ;  /* 0xf482ebaf19187825 */ /* 0x000fe200078e00ff */
[----:B------:R-:W-:-:S03]  /*1220*/  MOV R22, R21 ;  /* 0x0000001500167202 */ /* 0x000fc60000000f00 */
[----:B------:R-:W-:Y:S01]  /*1230*/  IMAD.X R23, RZ, RZ, RZ, P0 ;  /* 0x000000ffff177224 */ /* 0x000fe200000e06ff */
[----:B------:R-:W-:Y:S01]  /*1240*/  IADD3 RZ, P0, PT, R25, R20, RZ ;  /* 0x0000001419ff7210 */ /* 0x000fe20007f1e0ff */
[----:B------:R-:W-:-:S04]  /*1250*/  IMAD.WIDE.U32 R24, R38, 0x7ca38e3b, RZ ;  /* 0x7ca38e3b26187825 */ /* 0x000fc800078e00ff */
[----:B------:R-:W-:Y:S01]  /*1260*/  IMAD.WIDE.U32.X R22, R41, 0x9758bb, R22, P0 ;  /* 0x009758bb29167825 */ /* 0x000fe200000e0416 */
[----:B------:R-:W-:-:S03]  /*1270*/  ISETP.EQ.AND P0, PT, R14, 0x34, PT ;  /* 0x000000340e00780c */ /* 0x000fc60003f02270 */
[----:B------:R-:W-:Y:S01]  /*1280*/  IMAD.WIDE.U32 R24, P2, R19, 0x211b691d, R24 ;  /* 0x211b691d13187825 */ /* 0x000fe20007840018 */
[----:B------:R-:W-:-:S03]  /*1290*/  SHF.R.U32.HI R43, RZ, 0xf, R23 ;  /* 0x0000000fff2b7819 */ /* 0x000fc60000011617 */
[----:B------:R-:W-:Y:S01]  /*12a0*/  IMAD.MOV.U32 R20, RZ, RZ, R25 ;  /* 0x000000ffff147224 */ /* 0x000fe200078e0019 */
[----:B------:R-:W-:Y:S02]  /*12b0*/  IADD3.X R21, PT, PT, RZ, RZ, RZ, P2, !PT ;  /* 0x000000ffff157210 */ /* 0x000fe400017fe4ff */
[----:B------:R-:W-:-:S03]  /*12c0*/  IADD3 RZ, P2, PT, R29, R24, RZ ;  /* 0x000000181dff7210 */ /* 0x000fc60007f5e0ff */
[----:B------:R-:W-:Y:S01]  /*12d0*/  @P0 MOV R31, R11 ;  /* 0x0000000b001f0202 */ /* 0x000fe20000000f00 */
[----:B------:R-:W-:Y:S02]  /*12e0*/  @P0 IMAD.MOV.U32 R11, RZ, RZ, R3 ;  /* 0x000000ffff0b0224 */ /* 0x000fe400078e0003 */
[----:B------:R-:W-:-:S05]  /*12f0*/  IMAD.WIDE.U32.X R20, R38, 0x211b691d, R20, P2 ;  /* 0x211b691d26147825 */ /* 0x000fca00010e0414 */
[--C-:B------:R-:W-:Y:S02]  /*1300*/  SHF.R.U32.HI R41, RZ, 0x19, R21.reuse ;  /* 0x00000019ff297819 */ /* 0x100fe40000011615 */
[----:B------:R-:W-:-:S03]  /*1310*/  SHF.R.U64 R26, R20, 0x19, R21 ;  /* 0x00000019141a7819 */ /* 0x000fc60000001215 */
[----:B------:R-:W-:-:S04]  /*1320*/  IMAD.WIDE.U32 R24, R41, -0x6db6db6d, RZ ;  /* 0x9249249329187825 */ /* 0x000fc800078e00ff */
[----:B------:R-:W-:-:S04]  /*1330*/  IMAD.WIDE.U32 R28, R26, -0x6db6db6d, RZ ;  /* 0x924924931a1c7825 */ /* 0x000fc800078e00ff */
[----:B------:R-:W-:-:S04]  /*1340*/  IMAD.WIDE.U32 R24, R26, 0x24924924, R24 ;  /* 0x249249241a187825 */ /* 0x000fc800078e0018 */
[----:B------:R-:W-:Y:S01]  /*1350*/  IMAD.SHL.U32 R28, R6, 0x4, RZ ;  /* 0x00000004061c7824 */ /* 0x000fe200078e00ff */
[----:B------:R-:W-:-:S04]  /*1360*/  IADD3 RZ, P2, PT, R29, R24, RZ ;  /* 0x000000181dff7210 */ /* 0x000fc80007f5e0ff */
[----:B------:R-:W-:Y:S01]  /*1370*/  ISETP.EQ.AND P0, PT, R28, 0x10, PT ;  /* 0x000000101c00780c */ /* 0x000fe20003f02270 */
[----:B------:R-:W-:Y:S01]  /*1380*/  IMAD.X R29, R41, 0x24924924, R25, P2 ;  /* 0x24924924291d7824 */ /* 0x000fe200010e0619 */
[----:B------:R-:W-:Y:S01]  /*1390*/  SHF.R.U64 R41, R22, 0xf, R23 ;  /* 0x0000000f16297819 */ /* 0x000fe20000001217 */
[----:B------:R-:W-:Y:S01]  /*13a0*/  IMAD.WIDE.U32 R22, R43, -0x55555555, RZ ;  /* 0xaaaaaaab2b167825 */ /* 0x000fe200078e00ff */
[C---:B------:R-:W-:Y:S02]  /*13b0*/  ISETP.EQ.AND P1, PT, R28.reuse, 0x14, PT ;  /* 0x000000141c00780c */ /* 0x040fe40003f22270 */
[C---:B------:R-:W-:Y:S01]  /*13c0*/  ISETP.EQ.AND P3, PT, R28.reuse, 0x1c, PT ;  /* 0x0000001c1c00780c */ /* 0x040fe20003f62270 */
[C---:B------:R-:W-:Y:S01]  /*13d0*/  IMAD.WIDE.U32 R24, R41.reuse, -0x55555555, RZ ;  /* 0xaaaaaaab29187825 */ /* 0x040fe200078e00ff */
[----:B------:R-:W-:Y:S02]  /*13e0*/  P2R R24, PR, RZ, 0x2 ;  /* 0x00000002ff187803 */ /* 0x000fe40000000000 */
[C---:B------:R-:W-:Y:S01]  /*13f0*/  ISETP.EQ.AND P1, PT, R28.reuse, RZ, PT ;  /* 0x000000ff1c00720c */ /* 0x040fe20003f22270 */
[----:B------:R-:W-:Y:S01]  /*1400*/  IMAD.WIDE.U32 R22, R41, 0x2aaaaaaa, R22 ;  /* 0x2aaaaaaa29167825 */ /* 0x000fe200078e0016 */
[----:B------:R-:W-:-:S02]  /*1410*/  ISETP.EQ.AND P4, PT, R28, 0x20, PT ;  /* 0x000000201c00780c */ /* 0x000fc40003f82270 */
[----:B------:R-:W-:Y:S01]  /*1420*/  ISETP.EQ.AND P5, PT, R28, 0x24, PT ;  /* 0x000000241c00780c */ /* 0x000fe20003fa2270 */
[----:B------:R-:W-:Y:S01]  /*1430*/  IMAD R26, R29, -0x7, R26 ;  /* 0xfffffff91d1a7824 */ /* 0x000fe200078e021a */
[----:B------:R-:W-:Y:S02]  /*1440*/  IADD3 RZ, P2, PT, R25, R22, RZ ;  /* 0x0000001619ff7210 */ /* 0x000fe40007f5e0ff */
[----:B------:R-:W-:Y:S02]  /*1450*/  P2R R25, PR, RZ, 0x1 ;  /* 0x00000001ff197803 */ /* 0x000fe40000000000 */
[----:B------:R-:W-:Y:S01]  /*1460*/  ISETP.EQ.AND P0, PT, R14, 0x38, PT ;  /* 0x000000380e00780c */ /* 0x000fe20003f02270 */
[----:B------:R-:W-:Y:S01]  /*1470*/  IMAD.X R22, R43, 0x2aaaaaaa, R23, P2 ;  /* 0x2aaaaaaa2b167824 */ /* 0x000fe200010e0617 */
[----:B------:R-:W-:Y:S02]  /*1480*/  ISETP.EQ.AND P2, PT, R28, RZ, PT ;  /* 0x000000ff1c00720c */ /* 0x000fe40003f42270 */
[----:B------:R-:W-:Y:S01]  /*1490*/  SHF.R.U64 R14, R20, 0x14, R21 ;  /* 0x00000014140e7819 */ /* 0x000fe20000001215 */
[----:B------:R-:W-:Y:S01]  /*14a0*/  IMAD R29, R22, -0x6, R41 ;  /* 0xfffffffa161d7824 */ /* 0x000fe200078e0229 */
[----:B------:R-:W-:-:S02]  /*14b0*/  ISETP.EQ.AND P6, PT, R28, 0x28, PT ;  /* 0x000000281c00780c */ /* 0x000fc40003fc2270 */
[----:B------:R-:W-:-:S05]  /*14c0*/  LOP3.LUT R14, R14, 0x1c, RZ, 0xc0, !PT ;  /* 0x0000001c0e0e7812 */ /* 0x000fca00078ec0ff */
[----:B------:R-:W-:Y:S01]  /*14d0*/  @P0 MOV R31, R10 ;  /* 0x0000000a001f0202 */ /* 0x000fe20000000f00 */
[----:B------:R-:W-:Y:S01]  /*14e0*/  @P0 IMAD.MOV.U32 R10, RZ, RZ, R3 ;  /* 0x000000ffff0a0224 */ /* 0x000fe200078e0003 */
[C---:B------:R-:W-:Y:S01]  /*14f0*/  ISETP.EQ.AND P0, PT, R28.reuse, 0xc, PT ;  /* 0x0000000c1c00780c */ /* 0x040fe20003f02270 */
[----:B------:R-:W-:Y:S01]  /*1500*/  @P2 IMAD.MOV.U32 R6, RZ, RZ, R8 ;  /* 0x000000ffff062224 */ /* 0x000fe200078e0008 */
[C---:B------:R-:W-:Y:S01]  /*1510*/  ISETP.EQ.AND P2, PT, R28.reuse, 0x18, PT ;  /* 0x000000181c00780c */ /* 0x040fe20003f42270 */
[----:B------:R-:W-:Y:S01]  /*1520*/  @P1 IMAD.MOV.U32 R8, RZ, RZ, R13 ;  /* 0x000000ffff081224 */ /* 0x000fe200078e000d */
[C---:B------:R-:W-:Y:S02]  /*1530*/  ISETP.EQ.AND P1, PT, R28.reuse, 0x8, PT ;  /* 0x000000081c00780c */ /* 0x040fe40003f22270 */
[----:B------:R-:W-:Y:S02]  /*1540*/  P2R R23, PR, RZ, 0x4 ;  /* 0x00000004ff177803 */ /* 0x000fe40000000000 */
[----:B------:R-:W-:-:S13]  /*1550*/  ISETP.EQ.AND P2, PT, R28, 0x4, PT ;  /* 0x000000041c00780c */ /* 0x000fda0003f42270 */
[----:B------:R-:W-:Y:S01]  /*1560*/  @P2 IMAD.MOV.U32 R6, RZ, RZ, R9 ;  /* 0x000000ffff062224 */ /* 0x000fe200078e0009 */
[----:B------:R-:W-:Y:S01]  /*1570*/  @P1 MOV R6, R7 ;  /* 0x0000000700061202 */ /* 0x000fe20000000f00 */
[----:B------:R-:W-:Y:S02]  /*1580*/  @P0 IMAD.MOV.U32 R6, RZ, RZ, R17 ;  /* 0x000000ffff060224 */ /* 0x000fe400078e0011 */
[--C-:B------:R-:W-:Y:S01]  /*1590*/  @P0 IMAD.MOV.U32 R17, RZ, RZ, R13.reuse ;  /* 0x000000ffff110224 */ /* 0x100fe200078e000d */
[----:B------:R-:W-:Y:S01]  /*15a0*/  ISETP.NE.AND P0, PT, R25, RZ, PT ;  /* 0x000000ff1900720c */ /* 0x000fe20003f05270 */
[--C-:B------:R-:W-:Y:S01]  /*15b0*/  @P1 IMAD.MOV.U32 R7, RZ, RZ, R13.reuse ;  /* 0x000000ffff071224 */ /* 0x100fe200078e000d */
[--C-:B------:R-:W-:Y:S01]  /*15c0*/  SHF.R.U32.HI R25, RZ, 0xa, R38.reuse ;  /* 0x0000000aff197819 */ /* 0x100fe20000011626 */
[----:B------:R-:W-:Y:S01]  /*15d0*/  @P2 IMAD.MOV.U32 R9, RZ, RZ, R13 ;  /* 0x000000ffff092224 */ /* 0x000fe200078e000d */
[----:B------:R-:W-:Y:S02]  /*15e0*/  ISETP.NE.AND P1, PT, R24, RZ, PT ;  /* 0x000000ff1800720c */ /* 0x000fe40003f25270 */
[----:B------:R-:W-:Y:S01]  /*15f0*/  ISETP.NE.AND P2, PT, R23, RZ, PT ;  /* 0x000000ff1700720c */ /* 0x000fe20003f45270 */
[----:B------:R-:W-:Y:S01]  /*1600*/  IMAD.WIDE.U32 R20, R25, -0x25326bd1, RZ ;  /* 0xdacd942f19147825 */ /* 0x000fe200078e00ff */
[----:B------:R-:W-:-:S05]  /*1610*/  SHF.R.U64 R23, R19, 0xa, R38 ;  /* 0x0000000a13177819 */ /* 0x000fca0000001226 */
[----:B------:R-:W-:Y:S01]  /*1620*/  @P0 MOV R6, R18 ;  /* 0x0000001200060202 */ /* 0x000fe20000000f00 */
[----:B------:R-:W-:Y:S02]  /*1630*/  @P0 IMAD.MOV.U32 R18, RZ, RZ, R13 ;  /* 0x000000ffff120224 */ /* 0x000fe400078e000d */
[----:B------:R-:W-:-:S04]  /*1640*/  IMAD.WIDE.U32 R20, P0, R23, 0x285bed, R20 ;  /* 0x00285bed17147825 */ /* 0x000fc80007800014 */
[----:B------:R-:W-:-:S04]  /*1650*/  IMAD.WIDE.U32 R22, R23, -0x25326bd1, RZ ;  /* 0xdacd942f17167825 */ /* 0x000fc800078e00ff */
[----:B------:R-:W-:Y:S01]  /*1660*/  @P1 IMAD.MOV.U32 R6, RZ, RZ, R12 ;  /* 0x000000ffff061224 */ /* 0x000fe200078e000c */
[----:B------:R-:W-:Y:S01]  /*1670*/  @P2 MOV R6, R37 ;  /* 0x0000002500062202 */ /* 0x000fe20000000f00 */
[----:B------:R-:W-:Y:S01]  /*1680*/  @P1 IMAD.MOV.U32 R12, RZ, RZ, R13 ;  /* 0x000000ffff0c1224 */ /* 0x000fe200078e000d */
[----:B------:R-:W-:Y:S01]  /*1690*/  IADD3 RZ, P1, PT, R23, R20, RZ ;  /* 0x0000001417ff7210 */ /* 0x000fe20007f3e0ff */
[----:B------:R-:W-:Y:S01]  /*16a0*/  IMAD.MOV.U32 R22, RZ, RZ, R21 ;  /* 0x000000ffff167224 */ /* 0x000fe200078e0015 */
[----:B------:R-:W-:Y:S01]  /*16b0*/  IADD3.X R23, PT, PT, RZ, RZ, RZ, P0, !PT ;  /* 0x000000ffff177210 */ /* 0x000fe200007fe4ff */
[----:B------:R-:W-:Y:S01]  /*16c0*/  @P2 IMAD.MOV.U32 R37, RZ, RZ, R13 ;  /* 0x000000ffff252224 */ /* 0x000fe200078e000d */
[----:B------:R-:W-:Y:S01]  /*16d0*/  ISETP.EQ.AND P2, PT, R28, 0x2c, PT ;  /* 0x0000002c1c00780c */ /* 0x000fe20003f42270 */
[----:B------:R-:W-:Y:S01]  /*16e0*/  @P3 IMAD.MOV.U32 R6, RZ, RZ, R36 ;  /* 0x000000ffff063224 */ /* 0x000fe200078e0024 */
[----:B------:R-:W-:Y:S01]  /*16f0*/  @P4 MOV R6, R35 ;  /* 0x0000002300064202 */ /* 0x000fe20000000f00 */
[----:B------:R-:W-:-:S04]  /*1700*/  IMAD.WIDE.U32.X R20, R25, 0x285bed, R22, P1 ;  /* 0x00285bed19147825 */ /* 0x000fc800008e0416 */
[----:B------:R-:W-:-:S04]  /*1710*/  IMAD.WIDE.U32 R22, R38, 0x1f27483, RZ ;  /* 0x01f2748326167825 */ /* 0x000fc800078e00ff */
[----:B------:R-:W-:-:S04]  /*1720*/  IMAD.WIDE.U32 R24, R19, 0x1f27483, RZ ;  /* 0x01f2748313187825 */ /* 0x000fc800078e00ff */
[----:B------:R-:W-:-:S04]  /*1730*/  IMAD.WIDE.U32 R22, P1, R19, 0x64e5d2a3, R22 ;  /* 0x64e5d2a313167825 */ /* 0x000fc80007820016 */
[----:B------:R-:W-:Y:S01]  /*1740*/  IMAD.MOV.U32 R24, RZ, RZ, R23 ;  /* 0x000000ffff187224 */ /* 0x000fe200078e0017 */
[----:B------:R-:W-:Y:S01]  /*1750*/  IADD3 RZ, P0, PT, R25, R22, RZ ;  /* 0x0000001619ff7210 */ /* 0x000fe20007f1e0ff */
[----:B------:R-:W-:Y:S01]  /*1760*/  IMAD.X R25, RZ, RZ, RZ, P1 ;  /* 0x000000ffff197224 */ /* 0x000fe200008e06ff */
[----:B------:R-:W-:Y:S01]  /*1770*/  ISETP.EQ.AND P1, PT, R40, 0x10, PT ;  /* 0x000000102800780c */ /* 0x000fe20003f22270 */
[----:B------:R-:W-:Y:S02]  /*1780*/  @P5 IMAD.MOV.U32 R6, RZ, RZ, R33 ;  /* 0x000000ffff065224 */ /* 0x000fe400078e0021 */
[----:B------:R-:W-:Y:S01]  /*1790*/  IMAD.HI.U32.X R39, R38, 0x64e5d2a3, R24, P0 ;  /* 0x64e5d2a326277827 */ /* 0x000fe200000e0418 */
[C---:B------:R-:W-:Y:S02]  /*17a0*/  ISETP.EQ.AND P0, PT, R40.reuse, 0xc, PT ;  /* 0x0000000c2800780c */ /* 0x040fe40003f02270 */
[----:B------:R-:W-:Y:S01]  /*17b0*/  P2R R23, PR, RZ, 0x2 ;  /* 0x00000002ff177803 */ /* 0x000fe20000000000 */
[----:B------:R-:W-:Y:S01]  /*17c0*/  @P6 IMAD.MOV.U32 R6, RZ, RZ, R16 ;  /* 0x000000ffff066224 */ /* 0x000fe200078e0010 */
[----:B------:R-:W-:Y:S01]  /*17d0*/  P2R R24, PR, RZ, 0x1 ;  /* 0x00000001ff187803 */ /* 0x000fe20000000000 */
[--C-:B------:R-:W-:Y:S01]  /*17e0*/  @P2 IMAD.MOV.U32 R6, RZ, RZ, R13.reuse ;  /* 0x000000ffff062224 */ /* 0x100fe200078e000d */
[C---:B------:R-:W-:Y:S01]  /*17f0*/  ISETP.EQ.AND P2, PT, R40.reuse, RZ, PT ;  /* 0x000000ff2800720c */ /* 0x040fe20003f42270 */
[--C-:B------:R-:W-:Y:S01]  /*1800*/  @P3 IMAD.MOV.U32 R36, RZ, RZ, R13.reuse ;  /* 0x000000ffff243224 */ /* 0x100fe200078e000d */
[C---:B------:R-:W-:Y:S01]  /*1810*/  ISETP.EQ.AND P1, PT, R40.reuse, 0x4, PT ;  /* 0x000000042800780c */ /* 0x040fe20003f22270 */
[--C-:B------:R-:W-:Y:S01]  /*1820*/  @P4 IMAD.MOV.U32 R35, RZ, RZ, R13.reuse ;  /* 0x000000ffff234224 */ /* 0x100fe200078e000d */
[----:B------:R-:W-:Y:S01]  /*1830*/  ISETP.EQ.AND P0, PT, R40, 0x8, PT ;  /* 0x000000082800780c */ /* 0x000fe20003f02270 */
[----:B------:R-:W-:Y:S01]  /*1840*/  @P5 IMAD.MOV.U32 R33, RZ, RZ, R13 ;  /* 0x000000ffff215224 */ /* 0x000fe200078e000d */
[----:B------:R-:W-:-:S02]  /*1850*/  @P6 MOV R16, R13 ;  /* 0x0000000d00106202 */ /* 0x000fc40000000f00 */
[C---:B------:R-:W-:Y:S02]  /*1860*/  ISETP.EQ.AND P3, PT, R40.reuse, 0x18, PT ;  /* 0x000000182800780c */ /* 0x040fe40003f62270 */
[C---:B------:R-:W-:Y:S02]  /*1870*/  ISETP.EQ.AND P4, PT, R40.reuse, 0x1c, PT ;  /* 0x0000001c2800780c */ /* 0x040fe40003f82270 */
[----:B------:R-:W-:Y:S02]  /*1880*/  ISETP.EQ.AND P5, PT, R40, 0x20, PT ;  /* 0x000000202800780c */ /* 0x000fe40003fa2270 */
[----:B------:R-:W-:Y:S01]  /*1890*/  @P2 MOV R22, R8 ;  /* 0x0000000800162202 */ /* 0x000fe20000000f00 */
[----:B------:R-:W-:Y:S01]  /*18a0*/  @P1 IMAD.MOV.U32 R22, RZ, RZ, R9 ;  /* 0x000000ffff161224 */ /* 0x000fe200078e0009 */
[----:B------:R-:W-:Y:S01]  /*18b0*/  ISETP.NE.AND P1, PT, R23, RZ, PT ;  /* 0x000000ff1700720c */ /* 0x000fe20003f25270 */
[----:B------:R-:W-:Y:S01]  /*18c0*/  @P0 IMAD.MOV.U32 R22, RZ, RZ, R7 ;  /* 0x000000ffff160224 */ /* 0x000fe200078e0007 */
[----:B------:R-:W-:-:S02]  /*18d0*/  ISETP.NE.AND P0, PT, R24, RZ, PT ;  /* 0x000000ff1800720c */ /* 0x000fc40003f05270 */
[----:B------:R-:W-:Y:S02]  /*18e0*/  P2R R25, PR, RZ, 0x2 ;  /* 0x00000002ff197803 */ /* 0x000fe40000000000 */
[----:B------:R-:W-:Y:S02]  /*18f0*/  P2R R41, PR, RZ, 0x1 ;  /* 0x00000001ff297803 */ /* 0x000fe40000000000 */
[C---:B------:R-:W-:Y:S02]  /*1900*/  ISETP.EQ.AND P2, PT, R40.reuse, 0x14, PT ;  /* 0x000000142800780c */ /* 0x040fe40003f42270 */
[----:B------:R-:W-:Y:S02]  /*1910*/  ISETP.EQ.AND P6, PT, R40, 0x24, PT ;  /* 0x000000242800780c */ /* 0x000fe40003fc2270 */
[----:B------:R-:W-:Y:S02]  /*1920*/  P2R R24, PR, RZ, 0x4 ;  /* 0x00000004ff187803 */ /* 0x000fe40000000000 */
[----:B------:R-:W-:Y:S01]  /*1930*/  P2R R23, PR, RZ, 0x8 ;  /* 0x00000008ff177803 */ /* 0x000fe20000000000 */
[----:B------:R-:W-:Y:S01]  /*1940*/  @P0 IMAD.MOV.U32 R22, RZ, RZ, R17 ;  /* 0x000000ffff160224 */ /* 0x000fe200078e0011 */
[----:B------:R-:W-:-:S02]  /*1950*/  @P1 MOV R22, R18 ;  /* 0x0000001200161202 */ /* 0x000fc40000000f00 */
[C---:B------:R-:W-:Y:S02]  /*1960*/  ISETP.EQ.AND P1, PT, R40.reuse, 0x4, PT ;  /* 0x000000042800780c */ /* 0x040fe40003f22270 */
[C---:B------:R-:W-:Y:S01]  /*1970*/  ISETP.EQ.AND P0, PT, R40.reuse, 0x8, PT ;  /* 0x000000082800780c */ /* 0x040fe20003f02270 */
[----:B------:R-:W-:Y:S01]  /*1980*/  @P2 IMAD.MOV.U32 R22, RZ, RZ, R12 ;  /* 0x000000ffff162224 */ /* 0x000fe200078e000c */
[C---:B------:R-:W-:Y:S01]  /*1990*/  ISETP.EQ.AND P2, PT, R40.reuse, RZ, PT ;  /* 0x000000ff2800720c */ /* 0x040fe20003f42270 */
[----:B------:R-:W-:Y:S01]  /*19a0*/  @P3 IMAD.MOV.U32 R22, RZ, RZ, R37 ;  /* 0x000000ffff163224 */ /* 0x000fe200078e0025 */
[----:B------:R-:W-:Y:S01]  /*19b0*/  ISETP.EQ.AND P3, PT, R40, 0x28, PT ;  /* 0x000000282800780c */ /* 0x000fe20003f62270 */
[----:B------:R-:W-:Y:S01]  /*19c0*/  @P4 IMAD.MOV.U32 R22, RZ, RZ, R36 ;  /* 0x000000ffff164224 */ /* 0x000fe200078e0024 */
[----:B------:R-:W-:Y:S01]  /*19d0*/  @P5 MOV R22, R35 ;  /* 0x0000002300165202 */ /* 0x000fe20000000f00 */
[----:B------:R-:W-:Y:S01]  /*19e0*/  @P6 IMAD.MOV.U32 R22, RZ, RZ, R33 ;  /* 0x000000ffff166224 */ /* 0x000fe200078e0021 */
[-C--:B------:R-:W-:Y:S01]  /*19f0*/  @P6 MOV R33, R16.reuse ;  /* 0x0000001000216202 */ /* 0x080fe20000000f00 */
[--C-:B------:R-:W-:Y:S01]  /*1a00*/  @P4 IMAD.MOV.U32 R36, RZ, RZ, R16.reuse ;  /* 0x000000ffff244224 */ /* 0x100fe200078e0010 */
[----:B------:R-:W-:Y:S01]  /*1a10*/  ISETP.EQ.AND P4, PT, R15, 0x18, PT ;  /* 0x000000180f00780c */ /* 0x000fe20003f82270 */
[--C-:B------:R-:W-:Y:S01]  /*1a20*/  @P5 IMAD.MOV.U32 R35, RZ, RZ, R16.reuse ;  /* 0x000000ffff235224 */ /* 0x100fe200078e0010 */
[----:B------:R-:W-:Y:S01]  /*1a30*/  @P1 MOV R9, R16 ;  /* 0x0000001000091202 */ /* 0x000fe20000000f00 */
[--C-:B------:R-:W-:Y:S01]  /*1a40*/  @P0 IMAD.MOV.U32 R7, RZ, RZ, R16.reuse ;  /* 0x000000ffff070224 */ /* 0x100fe200078e0010 */
[----:B------:R-:W-:Y:S01]  /*1a50*/  ISETP.NE.AND P1, PT, R25, RZ, PT ;  /* 0x000000ff1900720c */ /* 0x000fe20003f25270 */
[--C-:B------:R-:W-:Y:S01]  /*1a60*/  @P2 IMAD.MOV.U32 R8, RZ, RZ, R16.reuse ;  /* 0x000000ffff082224 */ /* 0x100fe200078e0010 */
[----:B------:R-:W-:Y:S01]  /*1a70*/  ISETP.NE.AND P0, PT, R41, RZ, PT ;  /* 0x000000ff2900720c */ /* 0x000fe20003f05270 */
[----:B------:R-:W-:Y:S01]  /*1a80*/  @P3 IMAD.MOV.U32 R22, RZ, RZ, R16 ;  /* 0x000000ffff163224 */ /* 0x000fe200078e0010 */
[----:B------:R-:W-:-:S02]  /*1a90*/  ISETP.NE.AND P3, PT, R23, RZ, PT ;  /* 0x000000ff1700720c */ /* 0x000fc40003f65270 */
[----:B------:R-:W-:Y:S02]  /*1aa0*/  ISETP.NE.AND P2, PT, R24, RZ, PT ;  /* 0x000000ff1800720c */ /* 0x000fe40003f45270 */
[C---:B------:R-:W-:Y:S02]  /*1ab0*/  ISETP.EQ.AND P5, PT, R15.reuse, 0x1c, PT ;  /* 0x0000001c0f00780c */ /* 0x040fe40003fa2270 */
[----:B------:R-:W-:-:S03]  /*1ac0*/  ISETP.EQ.AND P6, PT, R15, 0x20, PT ;  /* 0x000000200f00780c */ /* 0x000fc60003fc2270 */
[--C-:B------:R-:W-:Y:S01]  /*1ad0*/  @P1 IMAD.MOV.U32 R18, RZ, RZ, R16.reuse ;  /* 0x000000ffff121224 */ /* 0x100fe200078e0010 */
[C---:B------:R-:W-:Y:S01]  /*1ae0*/  ISETP.EQ.AND P1, PT, R28.reuse, 0x30, PT ;  /* 0x000000301c00780c */ /* 0x040fe20003f22270 */
[--C-:B------:R-:W-:Y:S01]  /*1af0*/  @P0 IMAD.MOV.U32 R17, RZ, RZ, R16.reuse ;  /* 0x000000ffff110224 */ /* 0x100fe200078e0010 */
[----:B------:R-:W-:Y:S01]  /*1b00*/  ISETP.EQ.AND P0, PT, R28, 0x34, PT ;  /* 0x000000341c00780c */ /* 0x000fe20003f02270 */
[----:B------:R-:W-:Y:S01]  /*1b10*/  @P3 IMAD.MOV.U32 R37, RZ, RZ, R16 ;  /* 0x000000ffff253224 */ /* 0x000fe200078e0010 */
[C---:B------:R-:W-:Y:S02]  /*1b20*/  ISETP.EQ.AND P3, PT, R15.reuse, 0x14, PT ;  /* 0x000000140f00780c */ /* 0x040fe40003f62270 */
[----:B------:R-:W-:Y:S02]  /*1b30*/  @P2 MOV R12, R16 ;  /* 0x00000010000c2202 */ /* 0x000fe40000000f00 */
[----:B------:R-:W-:-:S04]  /*1b40*/  ISETP.EQ.AND P2, PT, R15, 0x10, PT ;  /* 0x000000100f00780c */ /* 0x000fc80003f42270 */
[----:B------:R-:W-:Y:S01]  /*1b50*/  P2R R24, PR, RZ, 0x4 ;  /* 0x00000004ff187803 */ /* 0x000fe20000000000 */
[----:B------:R-:W-:Y:S01]  /*1b60*/  @P1 IMAD.MOV.U32 R6, RZ, RZ, R3 ;  /* 0x000000ffff061224 */ /* 0x000fe200078e0003 */
[----:B------:R-:W-:Y:S01]  /*1b70*/  ISETP.EQ.AND P2, PT, R28, 0x38, PT ;  /* 0x000000381c00780c */ /* 0x000fe20003f42270 */
[----:B------:R-:W-:Y:S01]  /*1b80*/  @P0 IMAD.MOV.U32 R6, RZ, RZ, R11 ;  /* 0x000000ffff060224 */ /* 0x000fe200078e000b */
[----:B------:R-:W-:Y:S01]  /*1b90*/  @P0 MOV R11, R13 ;  /* 0x0000000d000b0202 */ /* 0x000fe20000000f00 */
[----:B------:R-:W-:Y:S01]  /*1ba0*/  @P1 IMAD.MOV.U32 R3, RZ, RZ, R13 ;  /* 0x000000ffff031224 */ /* 0x000fe200078e000d */
[C---:B------:R-:W-:Y:S02]  /*1bb0*/  ISETP.EQ.AND P0, PT, R15.reuse, RZ, PT ;  /* 0x000000ff0f00720c */ /* 0x040fe40003f02270 */
[----:B------:R-:W-:-:S04]  /*1bc0*/  ISETP.EQ.AND P1, PT, R15, 0xc, PT ;  /* 0x0000000c0f00780c */ /* 0x000fc80003f22270 */
[----:B------:R-:W-:Y:S02]  /*1bd0*/  P2R R25, PR, RZ, 0x2 ;  /* 0x00000002ff197803 */ /* 0x000fe40000000000 */
[----:B------:R-:W-:Y:S02]  /*1be0*/  ISETP.EQ.AND P1, PT, R40, 0x2c, PT ;  /* 0x0000002c2800780c */ /* 0x000fe40003f22270 */
[----:B------:R-:W-:Y:S01]  /*1bf0*/  @P2 MOV R6, R10 ;  /* 0x0000000a00062202 */ /* 0x000fe20000000f00 */
[----:B------:R-:W-:Y:S01]  /*1c00*/  @P2 IMAD.MOV.U32 R10, RZ, RZ, R13 ;  /* 0x000000ffff0a2224 */ /* 0x000fe200078e000d */
[C---:B------:R-:W-:Y:S01]  /*1c10*/  ISETP.EQ.AND P2, PT, R15.reuse, 0x4, PT ;  /* 0x000000040f00780c */ /* 0x040fe20003f42270 */
[----:B------:R-:W-:Y:S01]  /*1c20*/  @P0 IMAD.MOV.U32 R23, RZ, RZ, R8 ;  /* 0x000000ffff170224 */ /* 0x000fe200078e0008 */
[----:B------:R-:W-:-:S04]  /*1c30*/  ISETP.EQ.AND P0, PT, R15, 0x8, PT ;  /* 0x000000080f00780c */ /* 0x000fc80003f02270 */
[----:B------:R-:W-:Y:S02]  /*1c40*/  P2R R41, PR, RZ, 0x1 ;  /* 0x00000001ff297803 */ /* 0x000fe40000000000 */
[----:B------:R-:W-:Y:S01]  /*1c50*/  ISETP.EQ.AND P0, PT, R15, RZ, PT ;  /* 0x000000ff0f00720c */ /* 0x000fe20003f02270 */
[----:B------:R-:W-:Y:S02]  /*1c60*/  @P1 IMAD.MOV.U32 R22, RZ, RZ, R13 ;  /* 0x000000ffff161224 */ /* 0x000fe400078e000d */
[----:B------:R-:W-:Y:S01]  /*1c70*/  @P1 IMAD.MOV.U32 R13, RZ, RZ, R16 ;  /* 0x000000ffff0d1224 */ /* 0x000fe200078e0010 */
[----:B------:R-:W-:Y:S01]  /*1c80*/  ISETP.NE.AND P1, PT, R25, RZ, PT ;  /* 0x000000ff1900720c */ /* 0x000fe20003f25270 */
[----:B------:R-:W-:Y:S02]  /*1c90*/  @P2 IMAD.MOV.U32 R23, RZ, RZ, R9 ;  /* 0x000000ffff172224 */ /* 0x000fe400078e0009 */
[----:B------:R-:W-:Y:S01]  /*1ca0*/  @P2 IMAD.MOV.U32 R9, RZ, RZ, R33 ;  /* 0x000000ffff092224 */ /* 0x000fe200078e0021 */
[----:B------:R-:W-:Y:S01]  /*1cb0*/  ISETP.NE.AND P2, PT, R24, RZ, PT ;  /* 0x000000ff1800720c */ /* 0x000fe20003f45270 */
[----:B------:R-:W-:-:S04]  /*1cc0*/  IMAD.SHL.U32 R25, R4, 0x4, RZ ;  /* 0x0000000404197824 */ /* 0x000fc800078e00ff */
[----:B------:R-:W-:Y:S01]  /*1cd0*/  @P0 IMAD.MOV.U32 R8, RZ, RZ, R33 ;  /* 0x000000ffff080224 */ /* 0x000fe200078e0021 */
[----:B------:R-:W-:-:S13]  /*1ce0*/  ISETP.EQ.AND P0, PT, R40, 0x30, PT ;  /* 0x000000302800780c */ /* 0x000fda0003f02270 */
[----:B------:R-:W-:Y:S01]  /*1cf0*/  @P0 IMAD.MOV.U32 R22, RZ, RZ, R3 ;  /* 0x000000ffff160224 */ /* 0x000fe200078e0003 */
[----:B------:R-:W-:Y:S02]  /*1d00*/  @P0 MOV R3, R16 ;  /* 0x0000001000030202 */ /* 0x000fe40000000f00 */
[----:B------:R-:W-:-:S13]  /*1d10*/  ISETP.EQ.AND P0, PT, R40, 0x34, PT ;  /* 0x000000342800780c */ /* 0x000fda0003f02270 */
[----:B------:R-:W-:Y:S01]  /*1d20*/  @P0 MOV R22, R11 ;  /* 0x0000000b00160202 */ /* 0x000fe20000000f00 */
[----:B------:R-:W-:Y:S01]  /*1d30*/  @P0 IMAD.MOV.U32 R11, RZ, RZ, R16 ;  /* 0x000000ffff0b0224 */ /* 0x000fe200078e0010 */
[----:B------:R-:W-:-:S13]  /*1d40*/  ISETP.NE.AND P0, PT, R41, RZ, PT ;  /* 0x000000ff2900720c */ /* 0x000fda0003f05270 */
[----:B------:R-:W-:Y:S02]  /*1d50*/  @P0 IMAD.MOV.U32 R23, RZ, RZ, R7 ;  /* 0x000000ffff170224 */ /* 0x000fe400078e0007 */
[----:B------:R-:W-:Y:S01]  /*1d60*/  @P0 IMAD.MOV.U32 R7, RZ, RZ, R33 ;  /* 0x000000ffff070224 */ /* 0x000fe200078e0021 */
[----:B------:R-:W-:Y:S01]  /*1d70*/  ISETP.EQ.AND P0, PT, R40, 0x38, PT ;  /* 0x000000382800780c */ /* 0x000fe20003f02270 */
[----:B------:R-:W-:Y:S01]  /*1d80*/  @P1 IMAD.MOV.U32 R23, RZ, RZ, R17 ;  /* 0x000000ffff171224 */ /* 0x000fe200078e0011 */
[----:B------:R-:W-:Y:S01]  /*1d90*/  @P2 MOV R23, R18 ;  /* 0x0000001200172202 */ /* 0x000fe20000000f00 */
[----:B------:R-:W-:Y:S01]  /*1da0*/  @P3 IMAD.MOV.U32 R23, RZ, RZ, R12 ;  /* 0x000000ffff173224 */ /* 0x000fe200078e000c */
[----:B------:R-:W-:Y:S01]  /*1db0*/  @P4 MOV R23, R37 ;  /* 0x0000002500174202 */ /* 0x000fe20000000f00 */
[----:B------:R-:W-:Y:S01]  /*1dc0*/  @P5 IMAD.MOV.U32 R23, RZ, RZ, R36 ;  /* 0x000000ffff175224 */ /* 0x000fe200078e0024 */
[----:B------:R-:W-:Y:S01]  /*1dd0*/  @P6 MOV R23, R35 ;  /* 0x0000002300176202 */ /* 0x000fe20000000f00 */
[--C-:B------:R-:W-:Y:S01]  /*1de0*/  @P1 IMAD.MOV.U32 R17, RZ, RZ, R33.reuse ;  /* 0x000000ffff111224 */ /* 0x100fe200078e0021 */
[C---:B------:R-:W-:Y:S01]  /*1df0*/  ISETP.EQ.AND P1, PT, R25.reuse, 0x8, PT ;  /* 0x000000081900780c */ /* 0x040fe20003f22270 */
[--C-:B------:R-:W-:Y:S01]  /*1e00*/  @P2 IMAD.MOV.U32 R18, RZ, RZ, R33.reuse ;  /* 0x000000ffff122224 */ /* 0x100fe200078e0021 */
[C---:B------:R-:W-:Y:S01]  /*1e10*/  ISETP.EQ.AND P2, PT, R25.reuse, 0xc, PT ;  /* 0x0000000c1900780c */ /* 0x040fe20003f42270 */
[--C-:B------:R-:W-:Y:S01]  /*1e20*/  @P3 IMAD.MOV.U32 R12, RZ, RZ, R33.reuse ;  /* 0x000000ffff0c3224 */ /* 0x100fe200078e0021 */
[----:B------:R-:W-:Y:S01]  /*1e30*/  ISETP.EQ.AND P3, PT, R25, 0x10, PT ;  /* 0x000000101900780c */ /* 0x000fe20003f62270 */
[--C-:B------:R-:W-:Y:S01]  /*1e40*/  @P4 IMAD.MOV.U32 R37, RZ, RZ, R33.reuse ;  /* 0x000000ffff254224 */ /* 0x100fe200078e0021 */
[----:B------:R-:W-:Y:S01]  /*1e50*/  @P0 MOV R22, R10 ;  /* 0x0000000a00160202 */ /* 0x000fe20000000f00 */
[----:B------:R-:W-:Y:S01]  /*1e60*/  @P0 IMAD.MOV.U32 R10, RZ, RZ, R16 ;  /* 0x000000ffff0a0224 */ /* 0x000fe200078e0010 */
[----:B------:R-:W-:Y:S01]  /*1e70*/  ISETP.EQ.AND P0, PT, R15, 0x24, PT ;  /* 0x000000240f00780c */ /* 0x000fe20003f02270 */
[--C-:B------:R-:W-:Y:S01]  /*1e80*/  @P5 IMAD.MOV.U32 R36, RZ, RZ, R33.reuse ;  /* 0x000000ffff245224 */ /* 0x100fe200078e0021 */
[C---:B------:R-:W-:Y:S01]  /*1e90*/  ISETP.EQ.AND P4, PT, R25.reuse, 0x14, PT ;  /* 0x000000141900780c */ /* 0x040fe20003f82270 */
[----:B------:R-:W-:Y:S01]  /*1ea0*/  @P6 IMAD.MOV.U32 R35, RZ, RZ, R33 ;  /* 0x000000ffff236224 */ /* 0x000fe200078e0021 */
[----:B------:R-:W-:-:S02]  /*1eb0*/  ISETP.EQ.AND P5, PT, R25, 0x18, PT ;  /* 0x000000181900780c */ /* 0x000fc40003fa2270 */
[----:B------:R-:W-:Y:S02]  /*1ec0*/  ISETP.EQ.AND P6, PT, R25, 0x1c, PT ;  /* 0x0000001c1900780c */ /* 0x000fe40003fc2270 */
[----:B------:R-:W-:-:S05]  /*1ed0*/  P2R R24, PR, RZ, 0x2 ;  /* 0x00000002ff187803 */ /* 0x000fca0000000000 */
[----:B------:R-:W-:Y:S01]  /*1ee0*/  @P0 IMAD.MOV.U32 R23, RZ, RZ, R33 ;  /* 0x000000ffff170224 */ /* 0x000fe200078e0021 */
[----:B------:R-:W-:-:S13]  /*1ef0*/  ISETP.EQ.AND P0, PT, R25, RZ, PT ;  /* 0x000000ff1900720c */ /* 0x000fda0003f02270 */
[----:B------:R-:W-:Y:S02]  /*1f00*/  @P0 MOV R4, R8 ;  /* 0x0000000800040202 */ /* 0x000fe40000000f00 */
[----:B------:R-:W-:-:S04]  /*1f10*/  ISETP.EQ.AND P0, PT, R25, 0x4, PT ;  /* 0x000000041900780c */ /* 0x000fc80003f02270 */
[----:B------:R-:W-:-:S09]  /*1f20*/  P2R R28, PR, RZ, 0x1 ;  /* 0x00000001ff1c7803 */ /* 0x000fd20000000000 */
        /* <DEDUP_REMOVED lines=8> */
[----:B------:R-:W-:Y:S01]  /*1fb0*/  @P5 IMAD.MOV.U32 R4, RZ, RZ, R37 ;  /* 0x000000ffff045224 */ /* 0x000fe200078e0025 */
[----:B------:R-:W-:Y:S01]  /*1fc0*/  ISETP.EQ.AND P2, PT, R14, 0x8, PT ;  /* 0x000000080e00780c */ /* 0x000fe20003f42270 */
[----:B------:R-:W-:Y:S01]  /*1fd0*/  @P6 IMAD.MOV.U32 R4, RZ, RZ, R36 ;  /* 0x000000ffff046224 */ /* 0x000fe200078e0024 */
[-C--:B------:R-:W-:Y:S01]  /*1fe0*/  @P6 MOV R36, R35.reuse ;  /* 0x0000002300246202 */ /* 0x080fe20000000f00 */
[--C-:B------:R-:W-:Y:S01]  /*1ff0*/  @P5 IMAD.MOV.U32 R37, RZ, RZ, R35.reuse ;  /* 0x000000ffff255224 */ /* 0x100fe200078e0023 */
[----:B------:R-:W-:Y:S01]  /*2000*/  P2R R40, PR, RZ, 0x4 ;  /* 0x00000004ff287803 */ /* 0x000fe20000000000 */
[--C-:B------:R-:W-:Y:S01]  /*2010*/  @P0 IMAD.MOV.U32 R8, RZ, RZ, R35.reuse ;  /* 0x000000ffff080224 */ /* 0x100fe200078e0023 */
[----:B------:R-:W-:Y:S01]  /*2020*/  ISETP.NE.AND P0, PT, R28, RZ, PT ;  /* 0x000000ff1c00720c */ /* 0x000fe20003f05270 */
[--C-:B------:R-:W-:Y:S01]  /*2030*/  @P4 IMAD.MOV.U32 R12, RZ, RZ, R35.reuse ;  /* 0x000000ffff0c4224 */ /* 0x100fe200078e0023 */
[----:B------:R-:W-:Y:S01]  /*2040*/  @P1 MOV R4, R35 ;  /* 0x0000002300041202 */ /* 0x000fe20000000f00 */
[----:B------:R-:W-:Y:S01]  /*2050*/  @P3 IMAD.MOV.U32 R18, RZ, RZ, R35 ;  /* 0x000000ffff123224 */ /* 0x000fe200078e0023 */
[----:B------:R-:W-:-:S02]  /*2060*/  ISETP.NE.AND P1, PT, R24, RZ, PT ;  /* 0x000000ff1800720c */ /* 0x000fc40003f25270 */
[----:B------:R-:W-:Y:S02]  /*2070*/  ISETP.EQ.AND P2, PT, R25, 0x28, PT ;  /* 0x000000281900780c */ /* 0x000fe40003f42270 */
[C---:B------:R-:W-:Y:S02]  /*2080*/  ISETP.EQ.AND P6, PT, R14.reuse, 0xc, PT ;  /* 0x0000000c0e00780c */ /* 0x040fe40003fc2270 */
[C---:B------:R-:W-:Y:S02]  /*2090*/  ISETP.EQ.AND P5, PT, R14.reuse, 0x10, PT ;  /* 0x000000100e00780c */ /* 0x040fe40003fa2270 */
[C---:B------:R-:W-:Y:S01]  /*20a0*/  ISETP.EQ.AND P4, PT, R14.reuse, 0x14, PT ;  /* 0x000000140e00780c */ /* 0x040fe20003f82270 */
[--C-:B------:R-:W-:Y:S01]  /*20b0*/  @P0 IMAD.MOV.U32 R9, RZ, RZ, R35.reuse ;  /* 0x000000ffff090224 */ /* 0x100fe200078e0023 */
[C---:B------:R-:W-:Y:S02]  /*20c0*/  ISETP.EQ.AND P0, PT, R15.reuse, 0x2c, PT ;  /* 0x0000002c0f00780c */ /* 0x040fe40003f02270 */
[----:B------:R-:W-:Y:S01]  /*20d0*/  ISETP.EQ.AND P3, PT, R14, 0x18, PT ;  /* 0x000000180e00780c */ /* 0x000fe20003f62270 */
[----:B------:R-:W-:Y:S01]  /*20e0*/  @P1 IMAD.MOV.U32 R7, RZ, RZ, R35 ;  /* 0x000000ffff071224 */ /* 0x000fe200078e0023 */
[----:B------:R-:W-:-:S13]  /*20f0*/  ISETP.EQ.AND P1, PT, R15, 0x28, PT ;  /* 0x000000280f00780c */ /* 0x000fda0003f22270 */
[----:B------:R-:W-:Y:S02]  /*2100*/  @P1 IMAD.MOV.U32 R23, RZ, RZ, R16 ;  /* 0x000000ffff171224 */ /* 0x000fe400078e0010 */
[----:B------:R-:W-:Y:S01]  /*2110*/  @P0 IMAD.MOV.U32 R23, RZ, RZ, R13 ;  /* 0x000000ffff170224 */ /* 0x000fe200078e000d */
[----:B------:R-:W-:Y:S01]  /*2120*/  @P0 MOV R13, R33 ;  /* 0x00000021000d0202 */ /* 0x000fe20000000f00 */
[----:B------:R-:W-:Y:S01]  /*2130*/  @P1 IMAD.MOV.U32 R16, RZ, RZ, R33 ;  /* 0x000000ffff101224 */ /* 0x000fe200078e0021 */
[C---:B------:R-:W-:Y:S02]  /*2140*/  ISETP.EQ.AND P0, PT, R14.reuse, RZ, PT ;  /* 0x000000ff0e00720c */ /* 0x040fe40003f02270 */
[----:B------:R-:W-:-:S04]  /*2150*/  ISETP.EQ.AND P1, PT, R14, 0x4, PT ;  /* 0x000000040e00780c */ /* 0x000fc80003f22270 */
[----:B------:R-:W-:Y:S02]  /*2160*/  P2R R28, PR, RZ, 0x2 ;  /* 0x00000002ff1c7803 */ /* 0x000fe40000000000 */
[----:B------:R-:W-:-:S05]  /*2170*/  ISETP.EQ.AND P1, PT, R15, 0x30, PT ;  /* 0x000000300f00780c */ /* 0x000fca0003f22270 */
[----:B------:R-:W-:Y:S02]  /*2180*/  @P0 IMAD.MOV.U32 R24, RZ, RZ, R8 ;  /* 0x000000ffff180224 */ /* 0x000fe400078e0008 */
[----:B------:R-:W-:Y:S01]  /*2190*/  @P0 IMAD.MOV.U32 R8, RZ, RZ, R36 ;  /* 0x000000ffff080224 */ /* 0x000fe200078e0024 */
[----:B------:R-:W-:-:S05]  /*21a0*/  ISETP.EQ.AND P0, PT, R25, 0x24, PT ;  /* 0x000000241900780c */ /* 0x000fca0003f02270 */
[----:B------:R-:W-:Y:S01]  /*21b0*/  @P1 IMAD.MOV.U32 R23, RZ, RZ, R3 ;  /* 0x000000ffff171224 */ /* 0x000fe200078e0003 */
[----:B------:R-:W-:Y:S02]  /*21c0*/  @P1 MOV R3, R33 ;  /* 0x0000002100031202 */ /* 0x000fe40000000f00 */
[----:B------:R-:W-:Y:S01]  /*21d0*/  ISETP.NE.AND P1, PT, R28, RZ, PT ;  /* 0x000000ff1c00720c */ /* 0x000fe20003f25270 */
[----:B------:R-:W-:-:S04]  /*21e0*/  IMAD.SHL.U32 R28, R26, 0x4, RZ ;  /* 0x000000041a1c7824 */ /* 0x000fc800078e00ff */
[----:B------:R-:W-:Y:S02]  /*21f0*/  @P0 IMAD.MOV.U32 R4, RZ, RZ, R33 ;  /* 0x000000ffff040224 */ /* 0x000fe400078e0021 */
[----:B------:R-:W-:Y:S02]  /*2200*/  @P2 IMAD.MOV.U32 R4, RZ, RZ, R16 ;  /* 0x000000ffff042224 */ /* 0x000fe400078e0010 */
[----:B------:R-:W-:Y:S01]  /*2210*/  @P2 IMAD.MOV.U32 R16, RZ, RZ, R35 ;  /* 0x000000ffff102224 */ /* 0x000fe200078e0023 */
[----:B------:R-:W-:-:S03]  /*2220*/  ISETP.EQ.AND P2, PT, R15, 0x34, PT ;  /* 0x000000340f00780c */ /* 0x000fc60003f42270 */
[----:B------:R-:W-:Y:S01]  /*2230*/  @P1 MOV R24, R9 ;  /* 0x0000000900181202 */ /* 0x000fe20000000f00 */
[----:B------:R-:W-:Y:S01]  /*2240*/  @P1 IMAD.MOV.U32 R9, RZ, RZ, R36 ;  /* 0x000000ffff091224 */ /* 0x000fe200078e0024 */
[----:B------:R-:W-:-:S08]  /*2250*/  ISETP.EQ.AND P1, PT, R25, 0x2c, PT ;  /* 0x0000002c1900780c */ /* 0x000fd00003f22270 */
[----:B------:R-:W-:Y:S02]  /*2260*/  @P2 IMAD.MOV.U32 R23, RZ, RZ, R11 ;  /* 0x000000ffff172224 */ /* 0x000fe400078e000b */
[----:B------:R-:W-:Y:S01]  /*2270*/  @P2 IMAD.MOV.U32 R11, RZ, RZ, R33 ;  /* 0x000000ffff0b2224 */ /* 0x000fe200078e0021 */
[----:B------:R-:W-:Y:S02]  /*2280*/  ISETP.NE.AND P2, PT, R40, RZ, PT ;  /* 0x000000ff2800720c */ /* 0x000fe40003f45270 */
[----:B------:R-:W-:Y:S01]  /*2290*/  @P1 MOV R4, R13 ;  /* 0x0000000d00041202 */ /* 0x000fe20000000f00 */
[----:B------:R-:W-:Y:S01]  /*22a0*/  @P1 IMAD.MOV.U32 R13, RZ, RZ, R35 ;  /* 0x000000ffff0d1224 */ /* 0x000fe200078e0023 */
[----:B------:R-:W-:-:S09]  /*22b0*/  ISETP.EQ.AND P1, PT, R25, 0x30, PT ;  /* 0x000000301900780c */ /* 0x000fd20003f22270 */
[----:B------:R-:W-:Y:S01]  /*22c0*/  @P2 IMAD.MOV.U32 R24, RZ, RZ, R7 ;  /* 0x000000ffff182224 */ /* 0x000fe200078e0007 */
[----:B------:R-:W-:Y:S01]  /*22d0*/  @P6 MOV R24, R17 ;  /* 0x0000001100186202 */ /* 0x000fe20000000f00 */
[----:B------:R-:W-:Y:S01]  /*22e0*/  @P2 IMAD.MOV.U32 R7, RZ, RZ, R36 ;  /* 0x000000ffff072224 */ /* 0x000fe200078e0024 */
[----:B------:R-:W-:Y:S01]  /*22f0*/  ISETP.EQ.AND P2, PT, R15, 0x38, PT ;  /* 0x000000380f00780c */ /* 0x000fe20003f42270 */
[----:B------:R-:W-:Y:S01]  /*2300*/  @P1 IMAD.MOV.U32 R4, RZ, RZ, R3 ;  /* 0x000000ffff041224 */ /* 0x000fe200078e0003 */
[----:B------:R-:W-:Y:S01]  /*2310*/  SHF.L.U32 R15, R29, 0x2, RZ ;  /* 0x000000021d0f7819 */ /* 0x000fe200000006ff */
[----:B------:R-:W-:Y:S01]  /*2320*/  @P1 IMAD.MOV.U32 R3, RZ, RZ, R35 ;  /* 0x000000ffff031224 */ /* 0x000fe200078e0023 */
[----:B------:R-:W-:Y:S01]  /*2330*/  ISETP.EQ.AND P1, PT, R25, 0x34, PT ;  /* 0x000000341900780c */ /* 0x000fe20003f22270 */
[----:B------:R-:W-:Y:S02]  /*2340*/  @P5 IMAD.MOV.U32 R24, RZ, RZ, R18 ;  /* 0x000000ffff185224 */ /* 0x000fe400078e0012 */
[----:B------:R-:W-:Y:S01]  /*2350*/  @P5 IMAD.MOV.U32 R18, RZ, RZ, R36 ;  /* 0x000000ffff125224 */ /* 0x000fe200078e0024 */
[----:B------:R-:W-:Y:S01]  /*2360*/  ISETP.EQ.AND P5, PT, R28, RZ, PT ;  /* 0x000000ff1c00720c */ /* 0x000fe20003fa2270 */
[----:B------:R-:W-:-:S02]  /*2370*/  @P4 IMAD.MOV.U32 R24, RZ, RZ, R12 ;  /* 0x000000ffff184224 */ /* 0x000fc400078e000c */
[--C-:B------:R-:W-:Y:S01]  /*2380*/  @P4 IMAD.MOV.U32 R12, RZ, RZ, R36.reuse ;  /* 0x000000ffff0c4224 */ /* 0x100fe200078e0024 */
[C---:B------:R-:W-:Y:S01]  /*2390*/  ISETP.EQ.AND P4, PT, R28.reuse, 0x4, PT ;  /* 0x000000041c00780c */ /* 0x040fe20003f82270 */
[----:B------:R-:W-:Y:S01]  /*23a0*/  @P3 IMAD.MOV.U32 R24, RZ, RZ, R37 ;  /* 0x000000ffff183224 */ /* 0x000fe200078e0025 */
[----:B------:R-:W-:Y:S01]  /*23b0*/  @P2 MOV R23, R10 ;  /* 0x0000000a00172202 */ /* 0x000fe20000000f00 */
[----:B------:R-:W-:Y:S01]  /*23c0*/  @P2 IMAD.MOV.U32 R10, RZ, RZ, R33 ;  /* 0x000000ffff0a2224 */ /* 0x000fe200078e0021 */
[C---:B------:R-:W-:Y:S01]  /*23d0*/  ISETP.EQ.AND P2, PT, R28.reuse, 0xc, PT ;  /* 0x0000000c1c00780c */ /* 0x040fe20003f42270 */
[----:B------:R-:W-:Y:S01]  /*23e0*/  @P0 IMAD.MOV.U32 R33, RZ, RZ, R35 ;  /* 0x000000ffff210224 */ /* 0x000fe200078e0023 */
[----:B------:R-:W-:Y:S01]  /*23f0*/  ISETP.EQ.AND P0, PT, R25, 0x38, PT ;  /* 0x000000381900780c */ /* 0x000fe20003f02270 */
[----:B------:R-:W-:Y:S01]  /*2400*/  @P1 IMAD.MOV.U32 R4, RZ, RZ, R11 ;  /* 0x000000ffff041224 */ /* 0x000fe200078e000b */
[----:B------:R-:W-:Y:S01]  /*2410*/  @P1 MOV R11, R35 ;  /* 0x00000023000b1202 */ /* 0x000fe20000000f00 */
[--C-:B------:R-:W-:Y:S01]  /*2420*/  @P3 IMAD.MOV.U32 R37, RZ, RZ, R36.reuse ;  /* 0x000000ffff253224 */ /* 0x100fe200078e0024 */
[C---:B------:R-:W-:Y:S01]  /*2430*/  ISETP.EQ.AND P3, PT, R28.reuse, 0x8, PT ;  /* 0x000000081c00780c */ /* 0x040fe20003f62270 */
[----:B------:R-:W-:Y:S01]  /*2440*/  @P6 IMAD.MOV.U32 R17, RZ, RZ, R36 ;  /* 0x000000ffff116224 */ /* 0x000fe200078e0024 */
[C---:B------:R-:W-:Y:S01]  /*2450*/  ISETP.EQ.AND P1, PT, R28.reuse, 0x10, PT ;  /* 0x000000101c00780c */ /* 0x040fe20003f22270 */
[----:B------:R-:W-:Y:S01]  /*2460*/  @P5 IMAD.MOV.U32 R25, RZ, RZ, R8 ;  /* 0x000000ffff195224 */ /* 0x000fe200078e0008 */
[----:B------:R-:W-:Y:S01]  /*2470*/  @P4 MOV R25, R9 ;  /* 0x0000000900194202 */ /* 0x000fe20000000f00 */
[--C-:B------:R-:W-:Y:S01]  /*2480*/  @P5 IMAD.MOV.U32 R8, RZ, RZ, R37.reuse ;  /* 0x000000ffff085224 */ /* 0x100fe200078e0025 */
[----:B------:R-:W-:Y:S01]  /*2490*/  ISETP.EQ.AND P6, PT, R28, 0x18, PT ;  /* 0x000000181c00780c */ /* 0x000fe20003fc2270 */
[----:B------:R-:W-:Y:S01]  /*24a0*/  @P4 IMAD.MOV.U32 R9, RZ, RZ, R37 ;  /* 0x000000ffff094224 */ /* 0x000fe200078e0025 */
[----:B------:R-:W-:Y:S01]  /*24b0*/  ISETP.EQ.AND P5, PT, R14, 0x20, PT ;  /* 0x000000200e00780c */ /* 0x000fe20003fa2270 */
[----:B------:R-:W-:Y:S01]  /*24c0*/  @P0 IMAD.MOV.U32 R4, RZ, RZ, R10 ;  /* 0x000000ffff040224 */ /* 0x000fe200078e000a */
[----:B------:R-:W-:-:S02]  /*24d0*/  @P0 MOV R10, R35 ;  /* 0x00000023000a0202 */ /* 0x000fc40000000f00 */
[----:B------:R-:W-:Y:S01]  /*24e0*/  ISETP.EQ.AND P0, PT, R14, 0x1c, PT ;  /* 0x0000001c0e00780c */ /* 0x000fe20003f02270 */
[----:B------:R-:W-:Y:S01]  /*24f0*/  @P3 IMAD.MOV.U32 R25, RZ, RZ, R7 ;  /* 0x000000ffff193224 */ /* 0x000fe200078e0007 */
[----:B------:R-:W-:Y:S01]  /*2500*/  @P3 MOV R7, R37 ;  /* 0x0000002500073202 */ /* 0x000fe20000000f00 */
[----:B------:R-:W-:Y:S01]  /*2510*/  @P2 IMAD.MOV.U32 R25, RZ, RZ, R17 ;  /* 0x000000ffff192224 */ /* 0x000fe200078e0011 */
[C---:B------:R-:W-:Y:S01]  /*2520*/  ISETP.EQ.AND P3, PT, R15.reuse, 0x24, PT ;  /* 0x000000240f00780c */ /* 0x040fe20003f62270 */
[----:B------:R-:W-:Y:S01]  /*2530*/  @P1 IMAD.MOV.U32 R25, RZ, RZ, R18 ;  /* 0x000000ffff191224 */ /* 0x000fe200078e0012 */
[C---:B------:R-:W-:Y:S01]  /*2540*/  ISETP.EQ.AND P4, PT, R15.reuse, 0x28, PT ;  /* 0x000000280f00780c */ /* 0x040fe20003f82270 */
[--C-:B------:R-:W-:Y:S01]  /*2550*/  @P1 IMAD.MOV.U32 R18, RZ, RZ, R37.reuse ;  /* 0x000000ffff121224 */ /* 0x100fe200078e0025 */
[C---:B------:R-:W-:Y:S01]  /*2560*/  ISETP.EQ.AND P1, PT, R15.reuse, 0x1c, PT ;  /* 0x0000001c0f00780c */ /* 0x040fe20003f22270 */
[----:B------:R-:W-:Y:S01]  /*2570*/  @P2 IMAD.MOV.U32 R17, RZ, RZ, R37 ;  /* 0x000000ffff112224 */ /* 0x000fe200078e0025 */
[----:B------:R-:W-:-:S02]  /*2580*/  ISETP.EQ.AND P2, PT, R15, 0x20, PT ;  /* 0x000000200f00780c */ /* 0x000fc40003f42270 */
[----:B------:R-:W-:Y:S02]  /*2590*/  P2R R41, PR, RZ, 0x2 ;  /* 0x00000002ff297803 */ /* 0x000fe40000000000 */
[----:B------:R-:W-:Y:S02]  /*25a0*/  @P0 MOV R24, R36 ;  /* 0x0000002400180202 */ /* 0x000fe40000000f00 */
[----:B------:R-:W-:Y:S02]  /*25b0*/  ISETP.EQ.AND P0, PT, R28, 0x14, PT ;  /* 0x000000141c00780c */ /* 0x000fe40003f02270 */
[----:B------:R-:W-:Y:S02]  /*25c0*/  P2R R40, PR, RZ, 0x4 ;  /* 0x00000004ff287803 */ /* 0x000fe40000000000 */
[----:B------:R-:W-:Y:S02]  /*25d0*/  ISETP.EQ.AND P1, PT, R14, 0x28, PT ;  /* 0x000000280e00780c */ /* 0x000fe40003f22270 */
[----:B------:R-:W-:-:S02]  /*25e0*/  ISETP.EQ.AND P2, PT, R28, 0x1c, PT ;  /* 0x0000001c1c00780c */ /* 0x000fc40003f42270 */
[----:B------:R-:W-:Y:S01]  /*25f0*/  @P5 MOV R24, R35 ;  /* 0x0000002300185202 */ /* 0x000fe20000000f00 */
[--C-:B------:R-:W-:Y:S01]  /*2600*/  @P5 IMAD.MOV.U32 R35, RZ, RZ, R36.reuse ;  /* 0x000000ffff235224 */ /* 0x100fe200078e0024 */
[----:B------:R-:W-:Y:S02]  /*2610*/  P2R R29, PR, RZ, 0x8 ;  /* 0x00000008ff1d7803 */ /* 0x000fe40000000000 */
[C---:B------:R-:W-:Y:S02]  /*2620*/  ISETP.EQ.AND P3, PT, R15.reuse, 0x10, PT ;  /* 0x000000100f00780c */ /* 0x040fe40003f62270 */
[----:B------:R-:W-:Y:S01]  /*2630*/  @P0 MOV R25, R12 ;  /* 0x0000000c00190202 */ /* 0x000fe20000000f00 */
[--C-:B------:R-:W-:Y:S01]  /*2640*/  @P0 IMAD.MOV.U32 R12, RZ, RZ, R37.reuse ;  /* 0x000000ffff0c0224 */ /* 0x100fe200078e0025 */
[C---:B------:R-:W-:Y:S01]  /*2650*/  ISETP.EQ.AND P0, PT, R15.reuse, RZ, PT ;  /* 0x000000ff0f00720c */ /* 0x040fe20003f02270 */
[----:B------:R-:W-:Y:S01]  /*2660*/  @P6 IMAD.MOV.U32 R25, RZ, RZ, R37 ;  /* 0x000000ffff196224 */ /* 0x000fe200078e0025 */
[----:B------:R-:W-:Y:S01]  /*2670*/  ISETP.EQ.AND P6, PT, R14, 0x24, PT ;  /* 0x000000240e00780c */ /* 0x000fe20003fc2270 */
[----:B------:R-:W-:Y:S01]  /*2680*/  @P2 IMAD.MOV.U32 R25, RZ, RZ, R36 ;  /* 0x000000ffff192224 */ /* 0x000fe200078e0024 */
[----:B------:R-:W-:-:S09]  /*2690*/  ISETP.EQ.AND P5, PT, R15, 0x2c, PT ;  /* 0x0000002c0f00780c */ /* 0x000fd20003fa2270 */
[----:B------:R-:W-:Y:S01]  /*26a0*/  @P0 IMAD.MOV.U32 R26, RZ, RZ, R8 ;  /* 0x000000ffff1a0224 */ /* 0x000fe200078e0008 */
[C---:B------:R-:W-:Y:S01]  /*26b0*/  ISETP.EQ.AND P0, PT, R15.reuse, 0x18, PT ;  /* 0x000000180f00780c */ /* 0x040fe20003f02270 */
[----:B------:R-:W-:Y:S02]  /*26c0*/  @P6 IMAD.MOV.U32 R24, RZ, RZ, R33 ;  /* 0x000000ffff186224 */ /* 0x000fe400078e0021 */
[----:B------:R-:W-:Y:S01]  /*26d0*/  @P1 IMAD.MOV.U32 R24, RZ, RZ, R16 ;  /* 0x000000ffff181224 */ /* 0x000fe200078e0010 */
[----:B------:R-:W-:Y:S01]  /*26e0*/  P2R R42, PR, RZ, 0x1 ;  /* 0x00000001ff2a7803 */ /* 0x000fe20000000000 */
[----:B------:R-:W-:Y:S01]  /*26f0*/  @P6 IMAD.MOV.U32 R33, RZ, RZ, R36 ;  /* 0x000000ffff216224 */ /* 0x000fe200078e0024 */
[C---:B------:R-:W-:Y:S02]  /*2700*/  ISETP.EQ.AND P0, PT, R15.reuse, RZ, PT ;  /* 0x000000ff0f00720c */ /* 0x040fe40003f02270 */
[----:B------:R-:W-:Y:S02]  /*2710*/  @P1 MOV R16, R36 ;  /* 0x0000002400101202 */ /* 0x000fe40000000f00 */
[----:B------:R-:W-:-:S02]  /*2720*/  ISETP.EQ.AND P1, PT, R15, 0x4, PT ;  /* 0x000000040f00780c */ /* 0x000fc40003f22270 */
[----:B------:R-:W-:-:S07]  /*2730*/  ISETP.EQ.AND P6, PT, R15, 0x30, PT ;  /* 0x000000300f00780c */ /* 0x000fce0003fc2270 */
[----:B------:R-:W-:Y:S01]  /*2740*/  @P0 IMAD.MOV.U32 R8, RZ, RZ, R12 ;  /* 0x000000ffff080224 */ /* 0x000fe200078e000c */
[----:B------:R-:W-:-:S03]  /*2750*/  ISETP.EQ.AND P0, PT, R28, 0x20, PT ;  /* 0x000000201c00780c */ /* 0x000fc60003f02270 */
[----:B------:R-:W-:Y:S01]  /*2760*/  @P1 MOV R26, R9 ;  /* 0x00000009001a1202 */ /* 0x000fe20000000f00 */
[----:B------:R-:W-:Y:S01]  /*2770*/  @P1 IMAD.MOV.U32 R9, RZ, RZ, R12 ;  /* 0x000000ffff091224 */ /* 0x000fe200078e000c */
[----:B------:R-:W-:-:S08]  /*2780*/  ISETP.EQ.AND P1, PT, R28, 0x24, PT ;  /* 0x000000241c00780c */ /* 0x000fd00003f22270 */
[----:B------:R-:W-:Y:S02]  /*2790*/  @P0 IMAD.MOV.U32 R25, RZ, RZ, R35 ;  /* 0x000000ffff190224 */ /* 0x000fe400078e0023 */
[--C-:B------:R-:W-:Y:S01]  /*27a0*/  @P0 IMAD.MOV.U32 R35, RZ, RZ, R37.reuse ;  /* 0x000000ffff230224 */ /* 0x100fe200078e0025 */
[C---:B------:R-:W-:Y:S02]  /*27b0*/  ISETP.EQ.AND P0, PT, R14.reuse, 0x2c, PT ;  /* 0x0000002c0e00780c */ /* 0x040fe40003f02270 */
[----:B------:R-:W-:Y:S01]  /*27c0*/  @P1 MOV R25, R33 ;  /* 0x0000002100191202 */ /* 0x000fe20000000f00 */
[----:B------:R-:W-:Y:S01]  /*27d0*/  @P1 IMAD.MOV.U32 R33, RZ, RZ, R37 ;  /* 0x000000ffff211224 */ /* 0x000fe200078e0025 */
[----:B------:R-:W-:-:S09]  /*27e0*/  ISETP.EQ.AND P1, PT, R14, 0x30, PT ;  /* 0x000000300e00780c */ /* 0x000fd20003f22270 */
        /* <DEDUP_REMOVED lines=11> */
[----:B------:R-:W-:Y:S01]  /*28a0*/  ISETP.EQ.AND P1, PT, R28, 0x2c, PT ;  /* 0x0000002c1c00780c */ /* 0x000fe20003f22270 */
[----:B------:R-:W-:Y:S01]  /*28b0*/  @P3 IMAD.MOV.U32 R26, RZ, RZ, R18 ;  /* 0x000000ffff1a3224 */ /* 0x000fe200078e0012 */
[----:B------:R-:W-:Y:S02]  /*28c0*/  @P3 MOV R18, R12 ;  /* 0x0000000c00123202 */ /* 0x000fe40000000f00 */
[----:B------:R-:W-:-:S02]  /*28d0*/  ISETP.NE.AND P3, PT, R29, RZ, PT ;  /* 0x000000ff1d00720c */ /* 0x000fc40003f65270 */
[----:B------:R-:W-:Y:S02]  /*28e0*/  SHF.R.U64 R29, R20, 0x11, R21 ;  /* 0x00000011141d7819 */ /* 0x000fe40000001215 */
[----:B------:R-:W-:Y:S01]  /*28f0*/  LOP3.LUT R20, R27, 0xc, RZ, 0xc0, !PT ;  /* 0x0000000c1b147812 */ /* 0x000fe200078ec0ff */
[----:B------:R-:W-:Y:S02]  /*2900*/  @P0 IMAD.MOV.U32 R25, RZ, RZ, R16 ;  /* 0x000000ffff190224 */ /* 0x000fe400078e0010 */
[--C-:B------:R-:W-:Y:S01]  /*2910*/  @P0 IMAD.MOV.U32 R16, RZ, RZ, R37.reuse ;  /* 0x000000ffff100224 */ /* 0x100fe200078e0025 */
[C---:B------:R-:W-:Y:S02]  /*2920*/  ISETP.EQ.AND P0, PT, R14.reuse, 0x34, PT ;  /* 0x000000340e00780c */ /* 0x040fe40003f02270 */
[----:B------:R-:W-:Y:S01]  /*2930*/  @P1 MOV R25, R13 ;  /* 0x0000000d00191202 */ /* 0x000fe20000000f00 */
[----:B------:R-:W-:Y:S01]  /*2940*/  @P1 IMAD.MOV.U32 R13, RZ, RZ, R37 ;  /* 0x000000ffff0d1224 */ /* 0x000fe200078e0025 */
[----:B------:R-:W-:Y:S01]  /*2950*/  ISETP.EQ.AND P1, PT, R14, 0x38, PT ;  /* 0x000000380e00780c */ /* 0x000fe20003f22270 */
[----:B------:R-:W-:-:S05]  /*2960*/  IMAD.HI.U32 R14, R39, 0x66666667, RZ ;  /* 0x66666667270e7827 */ /* 0x000fca00078e00ff */
[----:B------:R-:W-:-:S03]  /*2970*/  SHF.R.U32.HI R14, RZ, 0x1, R14 ;  /* 0x00000001ff0e7819 */ /* 0x000fc6000001160e */
[----:B------:R-:W-:Y:S02]  /*2980*/  @P0 IMAD.MOV.U32 R24, RZ, RZ, R11 ;  /* 0x000000ffff180224 */ /* 0x000fe400078e000b */
[----:B------:R-:W-:Y:S01]  /*2990*/  @P0 IMAD.MOV.U32 R11, RZ, RZ, R36 ;  /* 0x000000ffff0b0224 */ /* 0x000fe200078e0024 */
[----:B------:R-:W-:Y:S01]  /*29a0*/  ISETP.EQ.AND P0, PT, R15, 0x14, PT ;  /* 0x000000140f00780c */ /* 0x000fe20003f02270 */
[----:B------:R-:W-:Y:S02]  /*29b0*/  @P1 IMAD.MOV.U32 R24, RZ, RZ, R10 ;  /* 0x000000ffff181224 */ /* 0x000fe400078e000a */
[----:B------:R-:W-:Y:S01]  /*29c0*/  @P1 IMAD.MOV.U32 R10, RZ, RZ, R36 ;  /* 0x000000ffff0a1224 */ /* 0x000fe200078e0024 */
[----:B------:R-:W-:Y:S01]  /*29d0*/  ISETP.EQ.AND P1, PT, R28, 0x34, PT ;  /* 0x000000341c00780c */ /* 0x000fe20003f22270 */
[----:B------:R-:W-:Y:S01]  /*29e0*/  @P2 IMAD.MOV.U32 R36, RZ, RZ, R37 ;  /* 0x000000ffff242224 */ /* 0x000fe200078e0025 */
[----:B------:R-:W-:Y:S01]  /*29f0*/  ISETP.NE.AND P2, PT, R40, RZ, PT ;  /* 0x000000ff2800720c */ /* 0x000fe20003f45270 */
[----:B------:R-:W-:-:S04]  /*2a00*/  IMAD R14, R14, -0x5, R39 ;  /* 0xfffffffb0e0e7824 */ /* 0x000fc800078e0227 */
[----:B------:R-:W-:Y:S02]  /*2a10*/  IMAD.SHL.U32 R14, R14, 0x4, RZ ;  /* 0x000000040e0e7824 */ /* 0x000fe400078e00ff */
[----:B------:R-:W-:Y:S01]  /*2a20*/  @P0 IMAD.MOV.U32 R26, RZ, RZ, R12 ;  /* 0x000000ffff1a0224 */ /* 0x000fe200078e000c */
[----:B------:R-:W-:-:S13]  /*2a30*/  ISETP.EQ.AND P0, PT, R28, 0x30, PT ;  /* 0x000000301c00780c */ /* 0x000fda0003f02270 */
[----:B------:R-:W-:Y:S01]  /*2a40*/  @P0 IMAD.MOV.U32 R25, RZ, RZ, R3 ;  /* 0x000000ffff190224 */ /* 0x000fe200078e0003 */
[----:B------:R-:W-:Y:S01]  /*2a50*/  @P0 MOV R3, R37 ;  /* 0x0000002500030202 */ /* 0x000fe20000000f00 */
[----:B------:R-:W-:Y:S01]  /*2a60*/  @P1 IMAD.MOV.U32 R25, RZ, RZ, R11 ;  /* 0x000000ffff191224 */ /* 0x000fe200078e000b */
[----:B------:R-:W-:Y:S01]  /*2a70*/  ISETP.EQ.AND P0, PT, R28, 0x38, PT ;  /* 0x000000381c00780c */ /* 0x000fe20003f02270 */
[----:B------:R-:W-:Y:S01]  /*2a80*/  @P1 IMAD.MOV.U32 R11, RZ, RZ, R37 ;  /* 0x000000ffff0b1224 */ /* 0x000fe200078e0025 */
[----:B------:R-:W-:-:S11]  /*2a90*/  ISETP.NE.AND P1, PT, R41, RZ, PT ;  /* 0x000000ff2900720c */ /* 0x000fd60003f25270 */
[----:B------:R-:W-:Y:S01]  /*2aa0*/  @P0 MOV R25, R10 ;  /* 0x0000000a00190202 */ /* 0x000fe20000000f00 */
[----:B------:R-:W-:Y:S01]  /*2ab0*/  @P0 IMAD.MOV.U32 R10, RZ, RZ, R37 ;  /* 0x000000ffff0a0224 */ /* 0x000fe200078e0025 */
[----:B------:R-:W-:-:S13]  /*2ac0*/  ISETP.NE.AND P0, PT, R42, RZ, PT ;  /* 0x000000ff2a00720c */ /* 0x000fda0003f05270 */
[----:B------:R-:W-:Y:S01]  /*2ad0*/  @P0 IMAD.MOV.U32 R26, RZ, RZ, R37 ;  /* 0x000000ffff1a0224 */ /* 0x000fe200078e0025 */
[----:B------:R-:W-:Y:S01]  /*2ae0*/  @P1 MOV R26, R36 ;  /* 0x00000024001a1202 */ /* 0x000fe20000000f00 */
[----:B------:R-:W-:Y:S01]  /*2af0*/  @P2 IMAD.MOV.U32 R26, RZ, RZ, R35 ;  /* 0x000000ffff1a2224 */ /* 0x000fe200078e0023 */
[----:B------:R-:W-:Y:S01]  /*2b00*/  @P3 MOV R26, R33 ;  /* 0x00000021001a3202 */ /* 0x000fe20000000f00 */
[--C-:B------:R-:W-:Y:S01]  /*2b10*/  @P3 IMAD.MOV.U32 R33, RZ, RZ, R12.reuse ;  /* 0x000000ffff213224 */ /* 0x100fe200078e000c */
[C---:B------:R-:W-:Y:S01]  /*2b20*/  ISETP.EQ.AND P3, PT, R15.reuse, 0x34, PT ;  /* 0x000000340f00780c */ /* 0x040fe20003f62270 */
[----:B------:R-:W-:Y:S01]  /*2b30*/  @P0 IMAD.MOV.U32 R37, RZ, RZ, R12 ;  /* 0x000000ffff250224 */ /* 0x000fe200078e000c */
[----:B------:R-:W-:Y:S01]  /*2b40*/  ISETP.EQ.AND P0, PT, R15, 0x38, PT ;  /* 0x000000380f00780c */ /* 0x000fe20003f02270 */
[----:B------:R-:W-:Y:S01]  /*2b50*/  @P4 IMAD.MOV.U32 R26, RZ, RZ, R16 ;  /* 0x000000ffff1a4224 */ /* 0x000fe200078e0010 */
[-C--:B------:R-:W-:Y:S01]  /*2b60*/  @P4 MOV R16, R12.reuse ;  /* 0x0000000c00104202 */ /* 0x080fe20000000f00 */
[--C-:B------:R-:W-:Y:S01]  /*2b70*/  @P1 IMAD.MOV.U32 R36, RZ, RZ, R12.reuse ;  /* 0x000000ffff241224 */ /* 0x100fe200078e000c */
[C---:B------:R-:W-:Y:S01]  /*2b80*/  ISETP.EQ.AND P1, PT, R14.reuse, RZ, PT ;  /* 0x000000ff0e00720c */ /* 0x040fe20003f22270 */
[----:B------:R-:W-:Y:S01]  /*2b90*/  @P5 IMAD.MOV.U32 R26, RZ, RZ, R13 ;  /* 0x000000ffff1a5224 */ /* 0x000fe200078e000d */
[C---:B------:R-:W-:Y:S01]  /*2ba0*/  ISETP.EQ.AND P4, PT, R14.reuse, 0xc, PT ;  /* 0x0000000c0e00780c */ /* 0x040fe20003f82270 */
[--C-:B------:R-:W-:Y:S01]  /*2bb0*/  @P2 IMAD.MOV.U32 R35, RZ, RZ, R12.reuse ;  /* 0x000000ffff232224 */ /* 0x100fe200078e000c */
[C---:B------:R-:W-:Y:S01]  /*2bc0*/  ISETP.EQ.AND P2, PT, R14.reuse, 0x4, PT ;  /* 0x000000040e00780c */ /* 0x040fe20003f42270 */
[----:B------:R-:W-:Y:S01]  /*2bd0*/  @P6 IMAD.MOV.U32 R26, RZ, RZ, R3 ;  /* 0x000000ffff1a6224 */ /* 0x000fe200078e0003 */
[----:B------:R-:W-:Y:S01]  /*2be0*/  @P6 MOV R3, R12 ;  /* 0x0000000c00036202 */ /* 0x000fe20000000f00 */
[----:B------:R-:W-:Y:S01]  /*2bf0*/  @P5 IMAD.MOV.U32 R13, RZ, RZ, R12 ;  /* 0x000000ffff0d5224 */ /* 0x000fe200078e000c */
[----:B------:R-:W-:Y:S01]  /*2c00*/  ISETP.EQ.AND P5, PT, R14, 0x8, PT ;  /* 0x000000080e00780c */ /* 0x000fe20003fa2270 */
[----:B------:R-:W-:-:S02]  /*2c10*/  @P3 IMAD.MOV.U32 R26, RZ, RZ, R11 ;  /* 0x000000ffff1a3224 */ /* 0x000fc400078e000b */
[----:B------:R-:W-:Y:S02]  /*2c20*/  @P0 IMAD.MOV.U32 R26, RZ, RZ, R10 ;  /* 0x000000ffff1a0224 */ /* 0x000fe400078e000a */
[--C-:B------:R-:W-:Y:S01]  /*2c30*/  @P0 IMAD.MOV.U32 R10, RZ, RZ, R12.reuse ;  /* 0x000000ffff0a0224 */ /* 0x100fe200078e000c */
[C---:B------:R-:W-:Y:S01]  /*2c40*/  ISETP.EQ.AND P0, PT, R14.reuse, 0x10, PT ;  /* 0x000000100e00780c */ /* 0x040fe20003f02270 */
[----:B------:R-:W-:Y:S01]  /*2c50*/  @P3 IMAD.MOV.U32 R11, RZ, RZ, R12 ;  /* 0x000000ffff0b3224 */ /* 0x000fe200078e000c */
[----:B------:R-:W-:Y:S01]  /*2c60*/  @P1 MOV R28, R8 ;  /* 0x00000008001c1202 */ /* 0x000fe20000000f00 */
[----:B------:R-:W-:Y:S01]  /*2c70*/  @P2 IMAD.MOV.U32 R28, RZ, RZ, R9 ;  /* 0x000000ffff1c2224 */ /* 0x000fe200078e0009 */
[C---:B------:R-:W-:Y:S01]  /*2c80*/  ISETP.EQ.AND P3, PT, R14.reuse, 0x14, PT ;  /* 0x000000140e00780c */ /* 0x040fe20003f62270 */
[--C-:B------:R-:W-:Y:S01]  /*2c90*/  @P2 IMAD.MOV.U32 R9, RZ, RZ, R18.reuse ;  /* 0x000000ffff092224 */ /* 0x100fe200078e0012 */
[C---:B------:R-:W-:Y:S01]  /*2ca0*/  ISETP.EQ.AND P2, PT, R14.reuse, 0x18, PT ;  /* 0x000000180e00780c */ /* 0x040fe20003f42270 */
[----:B------:R-:W-:Y:S01]  /*2cb0*/  @P1 IMAD.MOV.U32 R8, RZ, RZ, R18 ;  /* 0x000000ffff081224 */ /* 0x000fe200078e0012 */
[----:B------:R-:W-:Y:S01]  /*2cc0*/  @P5 MOV R28, R7 ;  /* 0x00000007001c5202 */ /* 0x000fe20000000f00 */
[----:B------:R-:W-:Y:S01]  /*2cd0*/  @P4 IMAD.MOV.U32 R28, RZ, RZ, R17 ;  /* 0x000000ffff1c4224 */ /* 0x000fe200078e0011 */
[----:B------:R-:W-:-:S02]  /*2ce0*/  ISETP.EQ.AND P1, PT, R14, 0x1c, PT ;  /* 0x0000001c0e00780c */ /* 0x000fc40003f22270 */
[-C--:B------:R-:W-:Y:S01]  /*2cf0*/  @P4 MOV R17, R18.reuse ;  /* 0x0000001200114202 */ /* 0x080fe20000000f00 */
[----:B------:R-:W-:Y:S01]  /*2d00*/  @P0 IMAD.MOV.U32 R28, RZ, RZ, R18 ;  /* 0x000000ffff1c0224 */ /* 0x000fe200078e0012 */
[C---:B------:R-:W-:Y:S02]  /*2d10*/  ISETP.EQ.AND P0, PT, R14.reuse, 0x20, PT ;  /* 0x000000200e00780c */ /* 0x040fe40003f02270 */
[----:B------:R-:W-:Y:S01]  /*2d20*/  ISETP.EQ.AND P4, PT, R14, 0x24, PT ;  /* 0x000000240e00780c */ /* 0x000fe20003f82270 */
[----:B------:R-:W-:Y:S01]  /*2d30*/  @P3 IMAD.MOV.U32 R28, RZ, RZ, R12 ;  /* 0x000000ffff1c3224 */ /* 0x000fe200078e000c */
[----:B------:R-:W-:Y:S01]  /*2d40*/  @P5 MOV R7, R18 ;  /* 0x0000001200075202 */ /* 0x000fe20000000f00 */
[----:B------:R-:W-:Y:S01]  /*2d50*/  @P2 IMAD.MOV.U32 R28, RZ, RZ, R37 ;  /* 0x000000ffff1c2224 */ /* 0x000fe200078e0025 */
[----:B------:R-:W-:Y:S01]  /*2d60*/  ISETP.EQ.AND P5, PT, R20, 0x24, PT ;  /* 0x000000241400780c */ /* 0x000fe20003fa2270 */
[--C-:B------:R-:W-:Y:S01]  /*2d70*/  @P3 IMAD.MOV.U32 R12, RZ, RZ, R18.reuse ;  /* 0x000000ffff0c3224 */ /* 0x100fe200078e0012 */
[C---:B------:R-:W-:Y:S01]  /*2d80*/  ISETP.EQ.AND P3, PT, R14.reuse, 0x28, PT ;  /* 0x000000280e00780c */ /* 0x040fe20003f62270 */
[--C-:B------:R-:W-:Y:S01]  /*2d90*/  @P2 IMAD.MOV.U32 R37, RZ, RZ, R18.reuse ;  /* 0x000000ffff252224 */ /* 0x100fe200078e0012 */
[----:B------:R-:W-:Y:S01]  /*2da0*/  @P1 MOV R28, R36 ;  /* 0x00000024001c1202 */ /* 0x000fe20000000f00 */
[----:B------:R-:W-:Y:S01]  /*2db0*/  @P1 IMAD.MOV.U32 R36, RZ, RZ, R18 ;  /* 0x000000ffff241224 */ /* 0x000fe200078e0012 */
[----:B------:R-:W-:-:S02]  /*2dc0*/  ISETP.EQ.AND P2, PT, R14, 0x2c, PT ;  /* 0x0000002c0e00780c */ /* 0x000fc40003f42270 */
[----:B------:R-:W-:Y:S01]  /*2dd0*/  @P0 MOV R28, R35 ;  /* 0x00000023001c0202 */ /* 0x000fe20000000f00 */
[----:B------:R-:W-:Y:S01]  /*2de0*/  @P0 IMAD.MOV.U32 R35, RZ, RZ, R18 ;  /* 0x000000ffff230224 */ /* 0x000fe200078e0012 */
[C---:B------:R-:W-:Y:S01]  /*2df0*/  ISETP.EQ.AND P1, PT, R14.reuse, 0x30, PT ;  /* 0x000000300e00780c */ /* 0x040fe20003f22270 */
[----:B------:R-:W-:Y:S01]  /*2e00*/  @P4 IMAD.MOV.U32 R28, RZ, RZ, R33 ;  /* 0x000000ffff1c4224 */ /* 0x000fe200078e0021 */
[C---:B------:R-:W-:Y:S02]  /*2e10*/  ISETP.EQ.AND P0, PT, R14.reuse, 0x34, PT ;  /* 0x000000340e00780c */ /* 0x040fe40003f02270 */
[----:B------:R-:W-:Y:S01]  /*2e20*/  @P4 MOV R33, R18 ;  /* 0x0000001200214202 */ /* 0x000fe20000000f00 */
[----:B------:R-:W-:Y:S01]  /*2e30*/  @P3 IMAD.MOV.U32 R28, RZ, RZ, R16 ;  /* 0x000000ffff1c3224 */ /* 0x000fe200078e0010 */
[----:B------:R-:W-:Y:S01]  /*2e40*/  ISETP.EQ.AND P4, PT, R14, 0x38, PT ;  /* 0x000000380e00780c */ /* 0x000fe20003f82270 */
[----:B------:R-:W-:Y:S01]  /*2e50*/  @P3 IMAD.MOV.U32 R16, RZ, RZ, R18 ;  /* 0x000000ffff103224 */ /* 0x000fe200078e0012 */
[----:B------:R-:W-:Y:S01]  /*2e60*/  ISETP.EQ.AND P3, PT, R20, RZ, PT ;  /* 0x000000ff1400720c */ /* 0x000fe20003f62270 */
[----:B------:R-:W-:Y:S01]  /*2e70*/  IMAD.WIDE.U32 R14, R38, -0x623f0771, RZ ;  /* 0x9dc0f88f260e7825 */ /* 0x000fe200078e00ff */
[----:B------:R-:W-:-:S02]  /*2e80*/  @P2 MOV R28, R13 ;  /* 0x0000000d001c2202 */ /* 0x000fc40000000f00 */
[----:B------:R-:W-:Y:S01]  /*2e90*/  P2R R39, PR, RZ, 0x20 ;  /* 0x00000020ff277803 */ /* 0x000fe20000000000 */
[--C-:B------:R-:W-:Y:S01]  /*2ea0*/  @P2 IMAD.MOV.U32 R13, RZ, RZ, R18.reuse ;  /* 0x000000ffff0d2224 */ /* 0x100fe200078e0012 */
[C---:B------:R-:W-:Y:S01]  /*2eb0*/  ISETP.EQ.AND P2, PT, R20.reuse, 0x4, PT ;  /* 0x000000041400780c */ /* 0x040fe20003f42270 */
[----:B------:R-:W-:Y:S01]  /*2ec0*/  @P1 IMAD.MOV.U32 R28, RZ, RZ, R3 ;  /* 0x000000ffff1c1224 */ /* 0x000fe200078e0003 */
[----:B------:R-:W-:Y:S01]  /*2ed0*/  @P1 MOV R3, R18 ;  /* 0x0000001200031202 */ /* 0x000fe20000000f00 */
[----:B------:R-:W-:Y:S01]  /*2ee0*/  @P0 IMAD.MOV.U32 R28, RZ, RZ, R11 ;  /* 0x000000ffff1c0224 */ /* 0x000fe200078e000b */
[C---:B------:R-:W-:Y:S01]  /*2ef0*/  ISETP.EQ.AND P1, PT, R20.reuse, 0x8, PT ;  /* 0x000000081400780c */ /* 0x040fe20003f22270 */
[----:B------:R-:W-:Y:S01]  /*2f00*/  @P0 IMAD.MOV.U32 R11, RZ, RZ, R18 ;  /* 0x000000ffff0b0224 */ /* 0x000fe200078e0012 */
[C---:B------:R-:W-:Y:S01]  /*2f10*/  ISETP.EQ.AND P0, PT, R20.reuse, 0xc, PT ;  /* 0x0000000c1400780c */ /* 0x040fe20003f02270 */
[----:B------:R-:W-:Y:S01]  /*2f20*/  @P3 IMAD.MOV.U32 R27, RZ, RZ, R8 ;  /* 0x000000ffff1b3224 */ /* 0x000fe200078e0008 */
[----:B------:R-:W-:Y:S01]  /*2f30*/  @P4 MOV R28, R10 ;  /* 0x0000000a001c4202 */ /* 0x000fe20000000f00 */
[----:B------:R-:W-:Y:S01]  /*2f40*/  @P4 IMAD.MOV.U32 R10, RZ, RZ, R18 ;  /* 0x000000ffff0a4224 */ /* 0x000fe200078e0012 */
[C---:B------:R-:W-:Y:S01]  /*2f50*/  ISETP.EQ.AND P4, PT, R20.reuse, 0x10, PT ;  /* 0x000000101400780c */ /* 0x040fe20003f82270 */
[----:B------:R-:W-:Y:S01]  /*2f60*/  @P3 IMAD.MOV.U32 R8, RZ, RZ, R17 ;  /* 0x000000ffff083224 */ /* 0x000fe200078e0011 */
[----:B------:R-:W-:Y:S01]  /*2f70*/  ISETP.EQ.AND P3, PT, R20, 0x14, PT ;  /* 0x000000141400780c */ /* 0x000fe20003f62270 */
[----:B------:R-:W-:Y:S01]  /*2f80*/  IMAD.WIDE.U32 R14, P5, R19, -0x28c060c7, R14 ;  /* 0xd73f9f39130e7825 */ /* 0x000fe200078a000e */
[----:B------:R-:W-:-:S02]  /*2f90*/  @P2 MOV R27, R9 ;  /* 0x00000009001b2202 */ /* 0x000fc40000000f00 */
[-C--:B------:R-:W-:Y:S01]  /*2fa0*/  @P2 MOV R9, R17.reuse ;  /* 0x0000001100092202 */ /* 0x080fe20000000f00 */
[----:B------:R-:W-:Y:S01]  /*2fb0*/  @P1 IMAD.MOV.U32 R27, RZ, RZ, R7 ;  /* 0x000000ffff1b1224 */ /* 0x000fe200078e0007 */
[C---:B------:R-:W-:Y:S01]  /*2fc0*/  ISETP.EQ.AND P2, PT, R20.reuse, 0x18, PT ;  /* 0x000000181400780c */ /* 0x040fe20003f42270 */
[--C-:B------:R-:W-:Y:S01]  /*2fd0*/  @P0 IMAD.MOV.U32 R27, RZ, RZ, R17.reuse ;  /* 0x000000ffff1b0224 */ /* 0x100fe200078e0011 */
[C---:B------:R-:W-:Y:S02]  /*2fe0*/  ISETP.EQ.AND P0, PT, R20.reuse, 0x1c, PT ;  /* 0x0000001c1400780c */ /* 0x040fe40003f02270 */
[----:B------:R-:W-:Y:S01]  /*2ff0*/  @P1 MOV R7, R17 ;  /* 0x0000001100071202 */ /* 0x000fe20000000f00 */
[----:B------:R-:W-:Y:S01]  /*3000*/  @P4 IMAD.MOV.U32 R27, RZ, RZ, R18 ;  /* 0x000000ffff1b4224 */ /* 0x000fe200078e0012 */
[C---:B------:R-:W-:Y:S01]  /*3010*/  ISETP.EQ.AND P1, PT, R20.reuse, 0x20, PT ;  /* 0x000000201400780c */ /* 0x040fe20003f22270 */
[----:B------:R-:W-:Y:S02]  /*3020*/  @P3 IMAD.MOV.U32 R27, RZ, RZ, R12 ;  /* 0x000000ffff1b3224 */ /* 0x000fe400078e000c */
[--C-:B------:R-:W-:Y:S01]  /*3030*/  @P4 IMAD.MOV.U32 R18, RZ, RZ, R17.reuse ;  /* 0x000000ffff124224 */ /* 0x100fe200078e0011 */
[C---:B------:R-:W-:Y:S01]  /*3040*/  ISETP.EQ.AND P4, PT, R20.reuse, 0x28, PT ;  /* 0x000000281400780c */ /* 0x040fe20003f82270 */
[----:B------:R-:W-:Y:S01]  /*3050*/  @P3 IMAD.MOV.U32 R12, RZ, RZ, R17 ;  /* 0x000000ffff0c3224 */ /* 0x000fe200078e0011 */
[----:B------:R-:W-:-:S02]  /*3060*/  ISETP.EQ.AND P3, PT, R20, 0x34, PT ;  /* 0x000000341400780c */ /* 0x000fc40003f62270 */
[----:B------:R-:W-:Y:S01]  /*3070*/  @P2 MOV R27, R37 ;  /* 0x00000025001b2202 */ /* 0x000fe20000000f00 */
[--C-:B------:R-:W-:Y:S01]  /*3080*/  @P2 IMAD.MOV.U32 R37, RZ, RZ, R17.reuse ;  /* 0x000000ffff252224 */ /* 0x100fe200078e0011 */
[----:B------:R-:W-:Y:S01]  /*3090*/  @P0 MOV R27, R36 ;  /* 0x00000024001b0202 */ /* 0x000fe20000000f00 */
[----:B------:R-:W-:Y:S01]  /*30a0*/  @P0 IMAD.MOV.U32 R36, RZ, RZ, R17 ;  /* 0x000000ffff240224 */ /* 0x000fe200078e0011 */
[C---:B------:R-:W-:Y:S01]  /*30b0*/  ISETP.EQ.AND P2, PT, R20.reuse, 0x2c, PT ;  /* 0x0000002c1400780c */ /* 0x040fe20003f42270 */
[----:B------:R-:W-:Y:S01]  /*30c0*/  @P1 IMAD.MOV.U32 R27, RZ, RZ, R35 ;  /* 0x000000ffff1b1224 */ /* 0x000fe200078e0023 */
[----:B------:R-:W-:Y:S02]  /*30d0*/  @P1 MOV R35, R17 ;  /* 0x0000001100231202 */ /* 0x000fe40000000f00 */
[C---:B------:R-:W-:Y:S02]  /*30e0*/  ISETP.EQ.AND P0, PT, R20.reuse, 0x30, PT ;  /* 0x000000301400780c */ /* 0x040fe40003f02270 */
[----:B------:R-:W-:Y:S01]  /*30f0*/  ISETP.EQ.AND P1, PT, R20, 0x38, PT ;  /* 0x000000381400780c */ /* 0x000fe20003f22270 */
[----:B------:R-:W-:Y:S01]  /*3100*/  IMAD.WIDE.U32 R20, R19, -0x623f0771, RZ ;  /* 0x9dc0f88f13147825 */ /* 0x000fe200078e00ff */
[----:B------:R-:W-:-:S04]  /*3110*/  MOV R20, R15 ;  /* 0x0000000f00147202 */ /* 0x000fc80000000f00 */
[----:B------:R-:W-:Y:S01]  /*3120*/  IADD3 RZ, P6, PT, R21, R14, RZ ;  /* 0x0000000e15ff7210 */ /* 0x000fe20007fde0ff */
[----:B------:R-:W-:Y:S01]  /*3130*/  IMAD.X R21, RZ, RZ, RZ, P5 ;  /* 0x000000ffff157224 */ /* 0x000fe200028e06ff */
[----:B------:R-:W-:Y:S01]  /*3140*/  ISETP.NE.AND P5, PT, R39, RZ, PT ;  /* 0x000000ff2700720c */ /* 0x000fe20003fa5270 */
[----:B------:R-:W-:-:S04]  /*3150*/  IMAD.HI.U32 R14, R29, 0x55555556, RZ ;  /* 0x555555561d0e7827 */ /* 0x000fc800078e00ff */
[----:B------:R-:W-:Y:S02]  /*3160*/  IMAD R14, R14, -0x3, R29 ;  /* 0xfffffffd0e0e7824 */ /* 0x000fe400078e021d */
[----:B------:R-:W-:-:S04]  /*3170*/  IMAD.HI.U32.X R20, R38, -0x28c060c7, R20, P6 ;  /* 0xd73f9f3926147827 */ /* 0x000fc800030e0414 */
[----:B------:R-:W-:Y:S01]  /*3180*/  IMAD.SHL.U32 R19, R14, 0x4, RZ ;  /* 0x000000040e137824 */ /* 0x000fe200078e00ff */
[----:B------:R-:W-:Y:S01]  /*3190*/  SHF.R.U32.HI R20, RZ, 0x5, R20 ;  /* 0x00000005ff147819 */ /* 0x000fe20000011614 */
[----:B------:R-:W-:Y:S01]  /*31a0*/  @P5 IMAD.MOV.U32 R27, RZ, RZ, R33 ;  /* 0x000000ffff1b5224 */ /* 0x000fe200078e0021 */
[-C--:B------:R-:W-:Y:S01]  /*31b0*/  @P5 MOV R33, R17.reuse ;  /* 0x0000001100215202 */ /* 0x080fe20000000f00 */
[----:B------:R-:W-:Y:S01]  /*31c0*/  @P4 IMAD.MOV.U32 R27, RZ, RZ, R16 ;  /* 0x000000ffff1b4224 */ /* 0x000fe200078e0010 */
[----:B------:R-:W-:Y:S01]  /*31d0*/  LOP3.LUT R20, R20, 0x4, RZ, 0xc0, !PT ;  /* 0x0000000414147812 */ /* 0x000fe200078ec0ff */
[----:B------:R-:W-:Y:S01]  /*31e0*/  @P4 IMAD.MOV.U32 R16, RZ, RZ, R17 ;  /* 0x000000ffff104224 */ /* 0x000fe200078e0011 */
[C---:B------:R-:W-:Y:S01]  /*31f0*/  ISETP.EQ.AND P4, PT, R19.reuse, RZ, PT ;  /* 0x000000ff1300720c */ /* 0x040fe20003f82270 */
[----:B------:R-:W-:Y:S01]  /*3200*/  @P2 IMAD.MOV.U32 R27, RZ, RZ, R13 ;  /* 0x000000ffff1b2224 */ /* 0x000fe200078e000d */
[----:B------:R-:W-:Y:S01]  /*3210*/  @P2 MOV R13, R17 ;  /* 0x00000011000d2202 */ /* 0x000fe20000000f00 */
[----:B------:R-:W-:Y:S01]  /*3220*/  @P0 IMAD.MOV.U32 R27, RZ, RZ, R3 ;  /* 0x000000ffff1b0224 */ /* 0x000fe200078e0003 */
[C---:B------:R-:W-:Y:S01]  /*3230*/  ISETP.EQ.AND P2, PT, R19.reuse, 0x4, PT ;  /* 0x000000041300780c */ /* 0x040fe20003f42270 */
[--C-:B------:R-:W-:Y:S01]  /*3240*/  @P0 IMAD.MOV.U32 R3, RZ, RZ, R17.reuse ;  /* 0x000000ffff030224 */ /* 0x100fe200078e0011 */
[----:B------:R-:W-:Y:S01]  /*3250*/  ISETP.EQ.AND P0, PT, R19, 0x8, PT ;  /* 0x000000081300780c */ /* 0x000fe20003f02270 */
[----:B------:R-:W-:Y:S01]  /*3260*/  IMAD.SHL.U32 R21, R31, 0x4, RZ ;  /* 0x000000041f157824 */ /* 0x000fe200078e00ff */
[----:B------:R-:W-:Y:S01]  /*3270*/  @P3 MOV R27, R11 ;  /* 0x0000000b001b3202 */ /* 0x000fe20000000f00 */
[--C-:B------:R-:W-:Y:S01]  /*3280*/  @P3 IMAD.MOV.U32 R11, RZ, RZ, R17.reuse ;  /* 0x000000ffff0b3224 */ /* 0x100fe200078e0011 */
[C---:B------:R-:W-:Y:S01]  /*3290*/  ISETP.EQ.AND P3, PT, R19.reuse, 0xc, PT ;  /* 0x0000000c1300780c */ /* 0x040fe20003f62270 */
[----:B------:R-:W-:Y:S01]  /*32a0*/  @P1 IMAD.MOV.U32 R27, RZ, RZ, R10 ;  /* 0x000000ffff1b1224 */ /* 0x000fe200078e000a */
[----:B------:R-:W-:Y:S01]  /*32b0*/  ISETP.EQ.AND P5, PT, R34, 0x34, PT ;  /* 0x000000342200780c */ /* 0x000fe20003fa2270 */
[----:B------:R-:W-:Y:S01]  /*32c0*/  @P1 IMAD.MOV.U32 R10, RZ, RZ, R17 ;  /* 0x000000ffff0a1224 */ /* 0x000fe200078e0011 */
[----:B------:R-:W-:-:S02]  /*32d0*/  ISETP.EQ.AND P1, PT, R19, 0x10, PT ;  /* 0x000000101300780c */ /* 0x000fc40003f22270 */
[----:B------:R-:W-:Y:S01]  /*32e0*/  @P4 MOV R14, R8 ;  /* 0x00000008000e4202 */ /* 0x000fe20000000f00 */
[----:B------:R-:W-:Y:S01]  /*32f0*/  @P2 IMAD.MOV.U32 R14, RZ, RZ, R9 ;  /* 0x000000ffff0e2224 */ /* 0x000fe200078e0009 */
[----:B------:R-:W-:Y:S01]  /*3300*/  @P4 MOV R8, R7 ;  /* 0x0000000700084202 */ /* 0x000fe20000000f00 */
[--C-:B------:R-:W-:Y:S01]  /*3310*/  @P2 IMAD.MOV.U32 R9, RZ, RZ, R7.reuse ;  /* 0x000000ffff092224 */ /* 0x100fe200078e0007 */
[----:B------:R-:W-:Y:S01]  /*3320*/  ISETP.EQ.AND P2, PT, R19, 0x14, PT ;  /* 0x000000141300780c */ /* 0x000fe20003f42270 */
[--C-:B------:R-:W-:Y:S01]  /*3330*/  @P0 IMAD.MOV.U32 R14, RZ, RZ, R7.reuse ;  /* 0x000000ffff0e0224 */ /* 0x100fe200078e0007 */
[C---:B------:R-:W-:Y:S02]  /*3340*/  ISETP.EQ.AND P4, PT, R20.reuse, RZ, PT ;  /* 0x000000ff1400720c */ /* 0x040fe40003f82270 */
[C---:B------:R-:W-:Y:S01]  /*3350*/  ISETP.EQ.AND P0, PT, R20.reuse, 0x4, PT ;  /* 0x000000041400780c */ /* 0x040fe20003f02270 */
[----:B------:R-:W-:Y:S01]  /*3360*/  @P5 IMAD.MOV.U32 R30, RZ, RZ, 0xd ;  /* 0x0000000dff1e5424 */ /* 0x000fe200078e00ff */
[----:B------:R-:W-:Y:S01]  /*3370*/  @P3 MOV R14, R17 ;  /* 0x00000011000e3202 */ /* 0x000fe20000000f00 */
[----:B------:R-:W-:Y:S01]  /*3380*/  @P3 IMAD.MOV.U32 R17, RZ, RZ, R7 ;  /* 0x000000ffff113224 */ /* 0x000fe200078e0007 */
[----:B------:R-:W-:Y:S01]  /*3390*/  ISETP.EQ.AND P3, PT, R20, 0x8, PT ;  /* 0x000000081400780c */ /* 0x000fe20003f62270 */
[----:B------:R-:W-:Y:S01]  /*33a0*/  @P1 IMAD.MOV.U32 R14, RZ, RZ, R18 ;  /* 0x000000ffff0e1224 */ /* 0x000fe200078e0012 */
[----:B------:R-:W-:-:S02]  /*33b0*/  @P1 MOV R18, R7 ;  /* 0x0000000700121202 */ /* 0x000fc40000000f00 */
[C---:B------:R-:W-:Y:S01]  /*33c0*/  ISETP.EQ.AND P1, PT, R20.reuse, 0xc, PT ;  /* 0x0000000c1400780c */ /* 0x040fe20003f22270 */
[----:B------:R-:W-:Y:S01]  /*33d0*/  @P2 IMAD.MOV.U32 R14, RZ, RZ, R12 ;  /* 0x000000ffff0e2224 */ /* 0x000fe200078e000c */
[----:B------:R-:W-:Y:S01]  /*33e0*/  @P2 MOV R12, R7 ;  /* 0x00000007000c2202 */ /* 0x000fe20000000f00 */
[----:B------:R-:W-:Y:S01]  /*33f0*/  @P4 IMAD.MOV.U32 R15, RZ, RZ, R8 ;  /* 0x000000ffff0f4224 */ /* 0x000fe200078e0008 */
[C---:B------:R-:W-:Y:S01]  /*3400*/  ISETP.EQ.AND P2, PT, R20.reuse, 0x10, PT ;  /* 0x000000101400780c */ /* 0x040fe20003f42270 */
[--C-:B------:R-:W-:Y:S01]  /*3410*/  @P0 IMAD.MOV.U32 R15, RZ, RZ, R9.reuse ;  /* 0x000000ffff0f0224 */ /* 0x100fe200078e0009 */
[----:B------:R-:W-:Y:S01]  /*3420*/  ISETP.EQ.AND P0, PT, R20, 0x14, PT ;  /* 0x000000141400780c */ /* 0x000fe20003f02270 */
[----:B------:R-:W-:Y:S01]  /*3430*/  @P4 IMAD.MOV.U32 R8, RZ, RZ, R9 ;  /* 0x000000ffff084224 */ /* 0x000fe200078e0009 */
[----:B------:R-:W-:Y:S01]  /*3440*/  ISETP.EQ.AND P5, PT, R34, 0x38, PT ;  /* 0x000000382200780c */ /* 0x000fe20003fa2270 */
[----:B------:R-:W-:Y:S01]  /*3450*/  @P3 IMAD.MOV.U32 R15, RZ, RZ, R7 ;  /* 0x000000ffff0f3224 */ /* 0x000fe200078e0007 */
[----:B------:R-:W-:-:S02]  /*3460*/  ISETP.EQ.AND P3, PT, R19, 0x18, PT ;  /* 0x000000181300780c */ /* 0x000fc40003f62270 */
[----:B------:R-:W-:Y:S02]  /*3470*/  ISETP.EQ.AND P6, PT, R20, 0x34, PT ;  /* 0x000000341400780c */ /* 0x000fe40003fc2270 */
[----:B------:R-:W-:Y:S01]  /*3480*/  @P1 MOV R15, R17 ;  /* 0x00000011000f1202 */ /* 0x000fe20000000f00 */
[----:B------:R-:W-:Y:S01]  /*3490*/  IMAD.SHL.U32 R17, R32, 0x4, RZ ;  /* 0x0000000420117824 */ /* 0x000fe200078e00ff */
[C---:B------:R-:W-:Y:S01]  /*34a0*/  ISETP.EQ.AND P1, PT, R19.reuse, 0x1c, PT ;  /* 0x0000001c1300780c */ /* 0x040fe20003f22270 */
[----:B------:R-:W-:Y:S01]  /*34b0*/  @P2 IMAD.MOV.U32 R15, RZ, RZ, R18 ;  /* 0x000000ffff0f2224 */ /* 0x000fe200078e0012 */
[C---:B------:R-:W-:Y:S01]  /*34c0*/  ISETP.EQ.AND P2, PT, R19.reuse, 0x20, PT ;  /* 0x000000201300780c */ /* 0x040fe20003f42270 */
[----:B------:R-:W-:Y:S01]  /*34d0*/  @P0 IMAD.MOV.U32 R15, RZ, RZ, R12 ;  /* 0x000000ffff0f0224 */ /* 0x000fe200078e000c */
[----:B------:R-:W-:Y:S01]  /*34e0*/  ISETP.EQ.AND P0, PT, R20, 0x18, PT ;  /* 0x000000181400780c */ /* 0x000fe20003f02270 */
[----:B------:R-:W-:Y:S01]  /*34f0*/  @P5 IMAD.MOV.U32 R30, RZ, RZ, 0xe ;  /* 0x0000000eff1e5424 */ /* 0x000fe200078e00ff */
[----:B------:R-:W-:Y:S01]  /*3500*/  SHF.L.U32 R18, R6, 0x2, RZ ;  /* 0x0000000206127819 */ /* 0x000fe200000006ff */
[----:B------:R-:W-:Y:S01]  /*3510*/  IMAD R12, R32, 0x3c, R21 ;  /* 0x0000003c200c7824 */ /* 0x000fe200078e0215 */
[----:B------:R-:W-:Y:S01]  /*3520*/  @P3 MOV R14, R37 ;  /* 0x00000025000e3202 */ /* 0x000fe20000000f00 */
[----:B------:R-:W-:Y:S01]  /*3530*/  @P3 IMAD.MOV.U32 R37, RZ, RZ, R7 ;  /* 0x000000ffff253224 */ /* 0x000fe200078e0007 */
[----:B------:R-:W-:Y:S01]  /*3540*/  ISETP.EQ.AND P3, PT, R19, 0x24, PT ;  /* 0x000000241300780c */ /* 0x000fe20003f62270 */
[----:B------:R-:W-:Y:S01]  /*3550*/  IMAD R30, R30, 0x3c, R17 ;  /* 0x0000003c1e1e7824 */ /* 0x000fe200078e0211 */
[----:B------:R-:W-:Y:S01]  /*3560*/  SHF.L.U32 R17, R22, 0x2, RZ ;  /* 0x0000000216117819 */ /* 0x000fe200000006ff */
[----:B------:R-:W-:Y:S01]  /*3570*/  @P1 IMAD.MOV.U32 R14, RZ, RZ, R36 ;  /* 0x000000ffff0e1224 */ /* 0x000fe200078e0024 */
[----:B------:R-:W-:Y:S01]  /*3580*/  @P1 MOV R36, R7 ;  /* 0x0000000700241202 */ /* 0x000fe20000000f00 */
[----:B------:R-:W-:Y:S01]  /*3590*/  @P2 IMAD.MOV.U32 R14, RZ, RZ, R35 ;  /* 0x000000ffff0e2224 */ /* 0x000fe200078e0023 */
[C---:B------:R-:W-:Y:S01]  /*35a0*/  ISETP.EQ.AND P1, PT, R20.reuse, 0x1c, PT ;  /* 0x0000001c1400780c */ /* 0x040fe20003f22270 */
[----:B------:R-:W-:Y:S01]  /*35b0*/  @P2 IMAD.MOV.U32 R35, RZ, RZ, R7 ;  /* 0x000000ffff232224 */ /* 0x000fe200078e0007 */
[C---:B------:R-:W-:Y:S01]  /*35c0*/  ISETP.EQ.AND P2, PT, R20.reuse, 0x20, PT ;  /* 0x000000201400780c */ /* 0x040fe20003f42270 */
[----:B------:R-:W-:Y:S01]  /*35d0*/  IMAD R18, R31, 0x3c, R18 ;  /* 0x0000003c1f127824 */ /* 0x000fe200078e0212 */
[----:B------:R-:W-:Y:S01]  /*35e0*/  @P0 MOV R15, R37 ;  /* 0x00000025000f0202 */ /* 0x000fe20000000f00 */
[----:B------:R-:W0:Y:S01]  /*35f0*/  LDC R12, c[0x3][R12] ;  /* 0x00c000000c0c7b82 */ /* 0x000e220000000800 */
[----:B------:R-:W-:Y:S01]  /*3600*/  ISETP.EQ.AND P0, PT, R20, 0x24, PT ;  /* 0x000000241400780c */ /* 0x000fe20003f02270 */
[----:B------:R-:W-:Y:S01]  /*3610*/  IMAD R17, R6, 0x3c, R17 ;  /* 0x0000003c06117824 */ /* 0x000fe200078e0211 */
[----:B------:R-:W-:Y:S01]  /*3620*/  @P3 MOV R14, R33 ;  /* 0x00000021000e3202 */ /* 0x000fe20000000f00 */
[----:B------:R-:W-:Y:S01]  /*3630*/  @P3 IMAD.MOV.U32 R33, RZ, RZ, R7 ;  /* 0x000000ffff213224 */ /* 0x000fe200078e0007 */
[C---:B------:R-:W-:Y:S01]  /*3640*/  ISETP.EQ.AND P3, PT, R20.reuse, 0x2c, PT ;  /* 0x0000002c1400780c */ /* 0x040fe20003f62270 */
[----:B------:R-:W-:Y:S01]  /*3650*/  IMAD.SHL.U32 R21, R23, 0x4, RZ ;  /* 0x0000000417157824 */ /* 0x000fe200078e00ff */
[----:B------:R-:W-:Y:S01]  /*3660*/  ISETP.EQ.AND P5, PT, R20, 0x30, PT ;  /* 0x000000301400780c */ /* 0x000fe20003fa2270 */
[----:B------:R-:W-:Y:S01]  /*3670*/  @P1 IMAD.MOV.U32 R15, RZ, RZ, R36 ;  /* 0x000000ffff0f1224 */ /* 0x000fe200078e0024 */
[C---:B------:R-:W-:Y:S01]  /*3680*/  ISETP.EQ.AND P1, PT, R19.reuse, 0x28, PT ;  /* 0x000000281300780c */ /* 0x040fe20003f22270 */
[----:B------:R-:W-:Y:S01]  /*3690*/  @P2 IMAD.MOV.U32 R15, RZ, RZ, R35 ;  /* 0x000000ffff0f2224 */ /* 0x000fe200078e0023 */
[----:B------:R-:W-:Y:S01]  /*36a0*/  ISETP.EQ.AND P2, PT, R19, 0x2c, PT ;  /* 0x0000002c1300780c */ /* 0x000fe20003f42270 */
[----:B------:R1:W2:Y:S01]  /*36b0*/  LDC R6, c[0x3][R18] ;  /* 0x00c0000012067b82 */ /* 0x0002a20000000800 */
[----:B------:R-:W-:Y:S01]  /*36c0*/  IMAD R21, R22, 0x3c, R21 ;  /* 0x0000003c16157824 */ /* 0x000fe200078e0215 */
[----:B------:R-:W-:Y:S01]  /*36d0*/  @P0 MOV R15, R33 ;  /* 0x00000021000f0202 */ /* 0x000fe20000000f00 */
[----:B------:R-:W-:Y:S01]  /*36e0*/  IMAD.SHL.U32 R22, R26, 0x4, RZ ;  /* 0x000000041a167824 */ /* 0x000fe200078e00ff */
[----:B------:R-:W-:-:S04]  /*36f0*/  ISETP.EQ.AND P0, PT, R20, 0x28, PT ;  /* 0x000000281400780c */ /* 0x000fc80003f02270 */
[----:B------:R-:W3:Y:S02]  /*3700*/  LDC R17, c[0x3][R17] ;  /* 0x00c0000011117b82 */ /* 0x000ee40000000800 */
[----:B------:R-:W-:Y:S01]  /*3710*/  @P1 IMAD.MOV.U32 R14, RZ, RZ, R16 ;  /* 0x000000ffff0e1224 */ /* 0x000fe200078e0010 */
[----:B------:R-:W-:Y:S01]  /*3720*/  @P1 MOV R16, R7 ;  /* 0x0000000700101202 */ /* 0x000fe20000000f00 */
[----:B------:R-:W-:Y:S01]  /*3730*/  @P2 IMAD.MOV.U32 R14, RZ, RZ, R13 ;  /* 0x000000ffff0e2224 */ /* 0x000fe200078e000d */
[C---:B------:R-:W-:Y:S01]  /*3740*/  ISETP.EQ.AND P1, PT, R19.reuse, 0x30, PT ;  /* 0x000000301300780c */ /* 0x040fe20003f22270 */
[----:B------:R-:W-:Y:S01]  /*3750*/  @P2 IMAD.MOV.U32 R13, RZ, RZ, R7 ;  /* 0x000000ffff0d2224 */ /* 0x000fe200078e0007 */
[----:B------:R-:W-:Y:S01]  /*3760*/  ISETP.EQ.AND P2, PT, R20, 0x38, PT ;  /* 0x000000381400780c */ /* 0x000fe20003f42270 */
[----:B------:R-:W-:Y:S01]  /*3770*/  IMAD.SHL.U32 R20, R4, 0x4, RZ ;  /* 0x0000000404147824 */ /* 0x000fe200078e00ff */
[----:B------:R-:W-:Y:S02]  /*3780*/  @P0 MOV R15, R16 ;  /* 0x00000010000f0202 */ /* 0x000fe40000000f00 */
[----:B------:R-:W4:Y:S01]  /*3790*/  LDC R16, c[0x3][R30] ;  /* 0x00c000001e107b82 */ /* 0x000f220000000800 */
[----:B------:R-:W-:Y:S01]  /*37a0*/  ISETP.EQ.AND P0, PT, R19, 0x34, PT ;  /* 0x000000341300780c */ /* 0x000fe20003f02270 */
[----:B------:R-:W-:Y:S01]  /*37b0*/  IMAD R20, R23, 0x3c, R20 ;  /* 0x0000003c17147824 */ /* 0x000fe200078e0214 */
[----:B------:R-:W-:Y:S01]  /*37c0*/  @P3 MOV R15, R13 ;  /* 0x0000000d000f3202 */ /* 0x000fe20000000f00 */
[----:B------:R-:W-:-:S03]  /*37d0*/  IMAD.SHL.U32 R23, R25, 0x4, RZ ;  /* 0x0000000419177824 */ /* 0x000fc600078e00ff */
[----:B------:R-:W-:Y:S01]  /*37e0*/  @P1 IMAD.MOV.U32 R14, RZ, RZ, R3 ;  /* 0x000000ffff0e1224 */ /* 0x000fe200078e0003 */
[----:B------:R5:W3:Y:S01]  /*37f0*/  LDC R13, c[0x3][R20] ;  /* 0x00c00000140d7b82 */ /* 0x000ae20000000800 */
[----:B------:R-:W-:Y:S01]  /*3800*/  @P1 IMAD.MOV.U32 R3, RZ, RZ, R7 ;  /* 0x000000ffff031224 */ /* 0x000fe200078e0007 */
[----:B------:R-:W-:Y:S01]  /*3810*/  ISETP.EQ.AND P1, PT, R19, 0x38, PT ;  /* 0x000000381300780c */ /* 0x000fe20003f22270 */
[C---:B------:R-:W-:Y:S01]  /*3820*/  IMAD R23, R24.reuse, 0x3c, R23 ;  /* 0x0000003c18177824 */ /* 0x040fe200078e0217 */
[----:B------:R-:W-:Y:S01]  /*3830*/  SHF.L.U32 R19, R24, 0x2, RZ ;  /* 0x0000000218137819 */ /* 0x000fe200000006ff */
[----:B------:R-:W-:Y:S02]  /*3840*/  @P5 IMAD.MOV.U32 R15, RZ, RZ, R3 ;  /* 0x000000ffff0f5224 */ /* 0x000fe400078e0003 */
[----:B------:R-:W-:Y:S01]  /*3850*/  IMAD R24, R25, 0x3c, R22 ;  /* 0x0000003c19187824 */ /* 0x000fe200078e0216 */
[----:B------:R-:W-:Y:S01]  /*3860*/  SHF.L.U32 R25, R28, 0x2, RZ ;  /* 0x000000021c197819 */ /* 0x000fe200000006ff */
[----:B------:R-:W-:Y:S01]  /*3870*/  IMAD R19, R4, 0x3c, R19 ;  /* 0x0000003c04137824 */ /* 0x000fe200078e0213 */
[----:B------:R-:W3:Y:S01]  /*3880*/  LDC R22, c[0x3][R23] ;  /* 0x00c0000017167b82 */ /* 0x000ee20000000800 */
[----:B------:R-:W-:-:S02]  /*3890*/  @P0 IMAD.MOV.U32 R14, RZ, RZ, R11 ;  /* 0x000000ffff0e0224 */ /* 0x000fc400078e000b */
[----:B------:R-:W-:Y:S01]  /*38a0*/  @P0 IMAD.MOV.U32 R11, RZ, RZ, R7 ;  /* 0x000000ffff0b0224 */ /* 0x000fe200078e0007 */
[----:B------:R-:W-:Y:S01]  /*38b0*/  ISETP.GE.U32.AND P0, PT, R2, 0x2, PT ;  /* 0x000000020200780c */ /* 0x000fe20003f06070 */
[----:B------:R-:W-:Y:S01]  /*38c0*/  @P1 IMAD.MOV.U32 R14, RZ, RZ, R10 ;  /* 0x000000ffff0e1224 */ /* 0x000fe200078e000a */
[----:B------:R-:W-:Y:S01]  /*38d0*/  @P1 MOV R10, R7 ;  /* 0x00000007000a1202 */ /* 0x000fe20000000f00 */
[----:B------:R-:W-:Y:S01]  /*38e0*/  @P6 IMAD.MOV.U32 R15, RZ, RZ, R11 ;  /* 0x000000ffff0f6224 */ /* 0x000fe200078e000b */
[----:B------:R-:W3:Y:S01]  /*38f0*/  LDC R4, c[0x3][R21] ;  /* 0x00c0000015047b82 */ /* 0x000ee20000000800 */
[----:B------:R-:W-:Y:S01]  /*3900*/  IMAD.SHL.U32 R7, R27, 0x4, RZ ;  /* 0x000000041b077824 */ /* 0x000fe200078e00ff */
[----:B------:R-:W-:Y:S01]  /*3910*/  @P2 MOV R15, R10 ;  /* 0x0000000a000f2202 */ /* 0x000fe20000000f00 */
[----:B------:R-:W-:Y:S02]  /*3920*/  IMAD R25, R26, 0x3c, R25 ;  /* 0x0000003c1a197824 */ /* 0x000fe400078e0219 */
[----:B-1----:R-:W-:-:S02]  /*3930*/  IMAD.SHL.U32 R18, R14, 0x4, RZ ;  /* 0x000000040e127824 */ /* 0x002fc400078e00ff */
[----:B------:R-:W-:Y:S01]  /*3940*/  IMAD R11, R28, 0x3c, R7 ;  /* 0x0000003c1c0b7824 */ /* 0x000fe200078e0207 */
[----:B------:R-:W1:Y:S01]  /*3950*/  LDC R3, c[0x3][R19] ;  /* 0x00c0000013037b82 */ /* 0x000e620000000800 */
[----:B------:R-:W-:Y:S01]  /*3960*/  SHF.L.U32 R7, R15, 0x2, RZ ;  /* 0x000000020f077819 */ /* 0x000fe200000006ff */
[----:B------:R-:W-:Y:S02]  /*3970*/  IMAD R9, R27, 0x3c, R18 ;  /* 0x0000003c1b097824 */ /* 0x000fe400078e0212 */
[----:B-----5:R-:W-:Y:S02]  /*3980*/  IMAD.SHL.U32 R20, R8, 0x4, RZ ;  /* 0x0000000408147824 */ /* 0x020fe400078e00ff */
[----:B------:R-:W-:Y:S02]  /*3990*/  IMAD R14, R14, 0x3c, R7 ;  /* 0x0000003c0e0e7824 */ /* 0x000fe400078e0207 */
[----:B------:R-:W5:Y:S01]  /*39a0*/  LDC R24, c[0x3][R24] ;  /* 0x00c0000018187b82 */ /* 0x000f620000000800 */
[----:B------:R-:W-:-:S02]  /*39b0*/  IMAD R20, R15, 0x3c, R20 ;  /* 0x0000003c0f147824 */ /* 0x000fc400078e0214 */
[----:B------:R-:W1:Y:S01]  /*39c0*/  S2R R15, SR_TID.X ;  /* 0x00000000000f7919 */ /* 0x000e620000002100 */
[----:B----4-:R-:W-:-:S04]  /*39d0*/  FADD R7, RZ, R16 ;  /* 0x00000010ff077221 */ /* 0x010fc80000000000 */
[----:B------:R-:W4:Y:S01]  /*39e0*/  LDC R10, c[0x3][R25] ;  /* 0x00c00000190a7b82 */ /* 0x000f220000000800 */
[----:B0-----:R-:W-:-:S04]  /*39f0*/  FADD R7, R7, R12 ;  /* 0x0000000c07077221 */ /* 0x001fc80000000000 */
[----:B--2---:R-:W-:-:S03]  /*3a00*/  FADD R6, R7, R6 ;  /* 0x0000000607067221 */ /* 0x004fc60000000000 */
[----:B------:R-:W0:Y:S01]  /*3a10*/  LDC R18, c[0x3][R11] ;  /* 0x00c000000b127b82 */ /* 0x000e220000000800 */
[----:B---3--:R-:W-:-:S07]  /*3a20*/  FADD R17, R6, R17 ;  /* 0x0000001106117221 */ /* 0x008fce0000000000 */
[----:B------:R-:W2:Y:S08]  /*3a30*/  LDC R8, c[0x3][R9] ;  /* 0x00c0000009087b82 */ /* 0x000eb00000000800 */
[----:B------:R-:W3:Y:S01]  /*3a40*/  LDC R14, c[0x3][R14] ;  /* 0x00c000000e0e7b82 */ /* 0x000ee20000000800 */
[----:B------:R-:W-:Y:S01]  /*3a50*/  FADD R4, R17, R4 ;  /* 0x0000000411047221 */ /* 0x000fe20000000000 */
[----:B-1----:R-:W-:-:S03]  /*3a60*/  LEA R6, R15, UR5, 0x2 ;  /* 0x000000050f067c11 */ /* 0x002fc6000f8e10ff */
[----:B------:R-:W-:-:S03]  /*3a70*/  FADD R4, R4, R13 ;  /* 0x0000000d04047221 */ /* 0x000fc60000000000 */
[----:B------:R-:W1:Y:S01]  /*3a80*/  LDC R20, c[0x3][R20] ;  /* 0x00c0000014147b82 */ /* 0x000e620000000800 */
[----:B------:R-:W-:Y:S01]  /*3a90*/  FADD R3, R4, R3 ;  /* 0x0000000304037221 */ /* 0x000fe20000000000 */
[----:B------:R-:W-:-:S03]  /*3aa0*/  LEA R4, R15, UR4, 0x2 ;  /* 0x000000040f047c11 */ /* 0x000fc6000f8e10ff */
[----:B------:R-:W-:-:S04]  /*3ab0*/  FADD R3, R3, R22 ;  /* 0x0000001603037221 */ /* 0x000fc80000000000 */
[----:B-----5:R-:W-:-:S04]  /*3ac0*/  FADD R3, R3, R24 ;  /* 0x0000001803037221 */ /* 0x020fc80000000000 */
[----:B----4-:R-:W-:-:S04]  /*3ad0*/  FADD R3, R3, R10 ;  /* 0x0000000a03037221 */ /* 0x010fc80000000000 */
[----:B0-----:R-:W-:-:S04]  /*3ae0*/  FADD R3, R3, R18 ;  /* 0x0000001203037221 */ /* 0x001fc80000000000 */
[----:B--2---:R-:W-:-:S04]  /*3af0*/  FADD R3, R3, R8 ;  /* 0x0000000803037221 */ /* 0x004fc80000000000 */
[----:B---3--:R-:W-:-:S04]  /*3b00*/  FADD R3, R3, R14 ;  /* 0x0000000e03037221 */ /* 0x008fc80000000000 */
[----:B-1----:R-:W-:-:S05]  /*3b10*/  FADD R3, R3, R20 ;  /* 0x0000001403037221 */ /* 0x002fca0000000000 */
[----:B------:R0:W-:Y:S04]  /*3b20*/  STS [R4], R3 ;  /* 0x0000000304007388 */ /* 0x0001e80000000800 */
[----:B------:R0:W-:Y:S01]  /*3b30*/  STS [R6], R5 ;  /* 0x0000000506007388 */ /* 0x0001e20000000800 */
[----:B------:R-:W-:Y:S06]  /*3b40*/  BAR.SYNC.DEFER_BLOCKING 0x0 ;  /* 0x0000000000007b1d */ /* 0x000fec0000010000 */
[----:B------:R-:W-:Y:S05]  /*3b50*/  @!P0 BRA `(.L_x_0) ;  /* 0x0000000000448947 */ /* 0x000fea0003800000 */
.L_x_3:
[--C-:B------:R-:W-:Y:S01]  /*3b60*/  IMAD.MOV.U32 R7, RZ, RZ, R2.reuse ;  /* 0x000000ffff077224 */ /* 0x100fe200078e0002 */
[----:B------:R-:W-:Y:S01]  /*3b70*/  SHF.R.U32.HI R2, RZ, 0x1, R2 ;  /* 0x00000001ff027819 */ /* 0x000fe20000011602 */
[----:B------:R-:W-:Y:S03]  /*3b80*/  BSSY.RECONVERGENT B0, `(.L_x_1) ;  /* 0x000000b000007945 */ /* 0x000fe60003800200 */
[----:B------:R-:W-:-:S13]  /*3b90*/  ISETP.GE.U32.AND P0, PT, R15, R2, PT ;  /* 0x000000020f00720c */ /* 0x000fda0003f06070 */
[----:B-1----:R-:W-:Y:S05]  /*3ba0*/  @P0 BRA `(.L_x_2) ;  /* 0x0000000000200947 */ /* 0x002fea0003800000 */
[----:B0-----:R-:W-:Y:S01]  /*3bb0*/  LEA R5, R2, R4, 0x2 ;  /* 0x0000000402057211 */ /* 0x001fe200078e10ff */
[----:B------:R-:W-:Y:S05]  /*3bc0*/  LDS R3, [R4] ;  /* 0x0000000004037984 */ /* 0x000fea0000000800 */
[----:B------:R-:W0:Y:S02]  /*3bd0*/  LDS R5, [R5] ;  /* 0x0000000005057984 */ /* 0x000e240000000800 */
[----:B0-----:R-:W-:-:S13]  /*3be0*/  FSETP.GT.AND P0, PT, R3, R5, PT ;  /* 0x000000050300720b */ /* 0x001fda0003f04000 */
[----:B------:R-:W-:Y:S01]  /*3bf0*/  @P0 IMAD R3, R2, 0x4, R6 ;  /* 0x0000000402030824 */ /* 0x000fe200078e0206 */
[----:B------:R-:W-:Y:S05]  /*3c00*/  @P0 STS [R4], R5 ;  /* 0x0000000504000388 */ /* 0x000fea0000000800 */
[----:B------:R-:W0:Y:S04]  /*3c10*/  @P0 LDS R3, [R3] ;  /* 0x0000000003030984 */ /* 0x000e280000000800 */
[----:B0-----:R1:W-:Y:S02]  /*3c20*/  @P0 STS [R6], R3 ;  /* 0x0000000306000388 */ /* 0x0013e40000000800 */
.L_x_2:
[----:B------:R-:W-:Y:S05]  /*3c30*/  BSYNC.RECONVERGENT B0 ;  /* 0x0000000000007941 */ /* 0x000fea0003800200 */
.L_x_1:
[----:B------:R-:W-:Y:S01]  /*3c40*/  BAR.SYNC.DEFER_BLOCKING 0x0 ;  /* 0x0000000000007b1d */ /* 0x000fe20000010000 */
[----:B------:R-:W-:-:S13]  /*3c50*/  ISETP.GT.U32.AND P0, PT, R7, 0x3, PT ;  /* 0x000000030700780c */ /* 0x000fda0003f04070 */
[----:B------:R-:W-:Y:S05]  /*3c60*/  @P0 BRA `(.L_x_3) ;  /* 0xfffffffc00bc0947 */ /* 0x000fea000383ffff */
.L_x_0:
[----:B------:R-:W-:-:S13]  /*3c70*/  ISETP.NE.AND P0, PT, R15, RZ, PT ;  /* 0x000000ff0f00720c */ /* 0x000fda0003f05270 */
[----:B------:R-:W-:Y:S05]  /*3c80*/  @P0 EXIT ;  /* 0x000000000000094d */ /* 0x000fea0003800000 */
[----:B------:R-:W2:Y:S01]  /*3c90*/  S2UR UR5, SR_CgaCtaId ;  /* 0x00000000000579c3 */ /* 0x000ea20000008800 */
[----:B------:R-:W-:-:S07]  /*3ca0*/  UMOV UR4, 0x400 ;  /* 0x0000040000047882 */ /* 0x000fce0000000000 */
[----:B01----:R-:W0:Y:S08]  /*3cb0*/  LDC.64 R2, c[0x0][0x380] ;  /* 0x0000e000ff027b82 */ /* 0x003e300000000a00 */
[----:B------:R-:W1:Y:S01]  /*3cc0*/  LDC.64 R4, c[0x0][0x390] ;  /* 0x0000e400ff047b82 */ /* 0x000e620000000a00 */
[----:B--2---:R-:W-:Y:S01]  /*3cd0*/  ULEA UR4, UR5, UR4, 0x18 ;  /* 0x0000000405047291 */ /* 0x004fe2000f8ec0ff */
[----:B0-----:R-:W-:-:S08]  /*3ce0*/  IMAD.WIDE.U32 R2, R0, 0x4, R2 ;  /* 0x0000000400027825 */ /* 0x001fd000078e0002 */
[----:B------:R-:W0:Y:S04]  /*3cf0*/  LDS R7, [UR4] ;  /* 0x00000004ff077984 */ /* 0x000e280008000800 */
[----:B------:R-:W2:Y:S01]  /*3d00*/  LDS R9, [UR4+0x400] ;  /* 0x00040004ff097984 */ /* 0x000ea20008000800 */
[----:B-1----:R-:W-:-:S03]  /*3d10*/  IMAD.WIDE.U32 R4, R0, 0x4, R4 ;  /* 0x0000000400047825 */ /* 0x002fc600078e0004 */
[----:B0-----:R-:W-:Y:S04]  /*3d20*/  STG.E desc[UR8][R2.64], R7 ;  /* 0x0000000702007986 */ /* 0x001fe8000c101908 */
[----:B--2---:R-:W-:Y:S01]  /*3d30*/  STG.E desc[UR8][R4.64], R9 ;  /* 0x0000000904007986 */ /* 0x004fe2000c101908 */
[----:B------:R-:W-:Y:S05]  /*3d40*/  EXIT ;  /* 0x000000000000794d */ /* 0x000fea0003800000 */
.L_x_4:
[----:B------:R-:W-:-:S00]  /*3d50*/  BRA `(.L_x_4) ;  /* 0xfffffffc00fc7947 */ /* 0x000fc0000383ffff */
[----:B------:R-:W-:-:S00]  /*3d60*/  NOP ;  /* 0x0000000000007918 */ /* 0x000fc00000000000 */
        /* <DEDUP_REMOVED lines=9> */
.L_x_5:


//--------------------- .nv.shared._Z12kernelReducePfPyPj --------------------------
	.section	.nv.shared._Z12kernelReducePfPyPj,"aw",@nobits
	.sectionflags	@""
	.align	4
.nv.shared._Z12kernelReducePfPyPj:
	.zero		3072


//--------------------- .nv.shared.reserved.0     --------------------------
	.section	.nv.shared.reserved.0,"aw",@nobits
	.weak		__nv_reservedSMEM_offset_0_alias
	.size		__nv_reservedSMEM_offset_0_alias, 0, 64
	.other		__nv_reservedSMEM_offset_0_alias,@"STO_CUDA_RESERVED_SHARED STV_DEFAULT"
__nv_reservedSMEM_offset_0_alias:
	.zero		0
	.zero		64


//--------------------- .nv.constant0._Z12kernelReducePfPyPj --------------------------
	.section	.nv.constant0._Z12kernelReducePfPyPj,"a",@progbits
	.sectionflags	@""
	.align	4
.nv.constant0._Z12kernelReducePfPyPj:
	.zero		920


//--------------------- SYMBOLS --------------------------

	.type		.nv.reservedSmem.offset0,@object
	.size		.nv.reservedSmem.offset0,0x4
	.type		.nv.reservedSmem.cap,@object
	.size		.nv.reservedSmem.cap,0x4
